// auto-generated by cutlass_sweep.gemm — config: {"arch": "sm_90", "cluster_m": 1, "cluster_n": 4, "dtype": "e4m3", "dtype_b": "e4m3", "layout": "nt", "stages": 0, "tile_k": 128, "tile_m": 64, "tile_n": 128}
#include "cutlass/cutlass.h"
#include "cutlass/gemm/collective/collective_builder.hpp"
#include "cutlass/gemm/device/gemm_universal_adapter.h"
#include "cutlass/gemm/kernel/gemm_universal.hpp"
#include "cutlass/epilogue/collective/collective_builder.hpp"

using ElemA = cutlass::float_e4m3_t;
using ElemB = cutlass::float_e4m3_t;
using ElemCD = cutlass::float_e4m3_t;
using Acc  = float;
using TileShape    = cute::Shape<cute::_64, cute::_128, cute::_128>;
using ClusterShape = cute::Shape<cute::_1, cute::_4, cute::_1>;

using CollectiveEpilogue = typename cutlass::epilogue::collective::CollectiveBuilder<
    cutlass::arch::Sm90, cutlass::arch::OpClassTensorOp,
    TileShape, ClusterShape,
    cutlass::epilogue::collective::EpilogueTileAuto,
    Acc, Acc,
    ElemCD, cutlass::layout::RowMajor, 128 / cutlass::sizeof_bits<ElemCD>::value,
    ElemCD, cutlass::layout::RowMajor, 128 / cutlass::sizeof_bits<ElemCD>::value,
    cutlass::epilogue::collective::EpilogueScheduleAuto
  >::CollectiveOp;

using CollectiveMainloop = typename cutlass::gemm::collective::CollectiveBuilder<
    cutlass::arch::Sm90, cutlass::arch::OpClassTensorOp,
    ElemA, cutlass::layout::RowMajor, 128 / cutlass::sizeof_bits<ElemA>::value,
    ElemB, cutlass::layout::ColumnMajor, 128 / cutlass::sizeof_bits<ElemB>::value,
    Acc,
    TileShape, ClusterShape,
    cutlass::gemm::collective::StageCountAutoCarveout<static_cast<int>(sizeof(typename CollectiveEpilogue::SharedStorage))>,
    cutlass::gemm::collective::KernelScheduleAuto
  >::CollectiveOp;

using GemmKernel = cutlass::gemm::kernel::GemmUniversal<
    cute::Shape<int,int,int,int>,
    CollectiveMainloop,
    CollectiveEpilogue
>;
using Gemm = cutlass::gemm::device::GemmUniversalAdapter<GemmKernel>;

// Force the device kernel symbol into the cubin without needing a host main.
auto* _anchor = &cutlass::device_kernel<GemmKernel>;


// ===== COMPILED SASS (sm_90a) =====

	.target	sm_90a

	.elftype	@"ET_EXEC"


//--------------------- .note.nv.tkinfo           --------------------------
	.section	.note.nv.tkinfo,"",@"SHT_NOTE"
	.sectionflags	@"SHF_NOTE_NV_TKINFO"
	.tkinfo
        /*0018*/ 	.word	0x00000002
        /*0030*/ 	.string	""
        /*0030*/ 	.string	"ptxas"
        /*0030*/ 	.string	"Cuda compilation tools, release 13.0, V13.0.88"
        /*0030*/ 	.string	"Build cuda_13.0.r13.0/compiler.36424714_0"
        /*0030*/ 	.string	"-arch sm_90a -m 64 "



//--------------------- .note.nv.cuinfo           --------------------------
	.section	.note.nv.cuinfo,"",@"SHT_NOTE"
	.sectionflags	@"SHF_NOTE_NV_CUINFO"
        /*0018*/ 	.short	0x0002
        /*001a*/ 	.short	0x005a
        /*001c*/ 	.short	0x0082
	.zero		2


//--------------------- .nv.info                  --------------------------
	.section	.nv.info,"",@"SHT_CUDA_INFO"
	.align	4


	//----- nvinfo : EIATTR_REGCOUNT
	.align		4
        /*0000*/ 	.byte	0x04, 0x2f
        /*0002*/ 	.short	(.L_12 - .L_11)
	.align		4
.L_11:
        /*0004*/ 	.word	index@(_ZN7cutlass13device_kernelINS_4gemm6kernel13GemmUniversalIN4cute5tupleIJiiiiEEENS1_10collective13CollectiveMmaINS1_37MainloopSm90TmaGmmaWarpSpecializedFP8ILi9ENS5_IJNS4_1CILi1EEENSA_ILi4EEESB_EEENS1_32KernelTmaWarpSpecializedPingpongEEENS5_IJNSA_ILi64EEENSA_ILi128EEESH_EEENS_12float_e4m3_tENS5_IJlSB_lEEESJ_SK_NS4_8TiledMMAINS4_8MMA_AtomIJNS4_4SM904GMMA31MMA_64x128x32_F32E4M3E4M3_SS_TNILNSO_7ScaleInE1ELSQ_1EEEEEENS4_6LayoutINS5_IJSB_SB_SB_EEENS5_IJNSA_ILi0EEESV_SV_EEEEENS5_IJNS4_10UnderscoreESY_SY_EEEEENS4_23SM90_TMA_LOAD_MULTICASTENS4_14ComposedLayoutINS4_7SwizzleILi3ELi4ELi3EEENS4_18smem_ptr_flag_bitsILi8EEENST_INS5_IJNSA_ILi8EEESH_EEENS5_IJSH_SB_EEEEEEEvNS4_8identityENS4_13SM90_TMA_LOADES1B_vS1C_EENS_8epilogue10collective6detail29Sm90TmaWarpSpecializedAdapterINS1G_15DefaultEpilogueISJ_SK_SK_NS1F_6thread17LinearCombinationISJ_Li1EffLNS1K_9ScaleType4KindE0ELNS_15FloatRoundStyleE2ESJ_EENS1_15EpilogueDefaultEEEEEvvEEEEvNT_6ParamsE)
        /*0008*/ 	.word	0x000000a8


	//----- nvinfo : EIATTR_FRAME_SIZE
	.align		4
.L_12:
        /*000c*/ 	.byte	0x04, 0x11
        /*000e*/ 	.short	(.L_14 - .L_13)
	.align		4
.L_13:
        /*0010*/ 	.word	index@(_ZN7cutlass13device_kernelINS_4gemm6kernel13GemmUniversalIN4cute5tupleIJiiiiEEENS1_10collective13CollectiveMmaINS1_37MainloopSm90TmaGmmaWarpSpecializedFP8ILi9ENS5_IJNS4_1CILi1EEENSA_ILi4EEESB_EEENS1_32KernelTmaWarpSpecializedPingpongEEENS5_IJNSA_ILi64EEENSA_ILi128EEESH_EEENS_12float_e4m3_tENS5_IJlSB_lEEESJ_SK_NS4_8TiledMMAINS4_8MMA_AtomIJNS4_4SM904GMMA31MMA_64x128x32_F32E4M3E4M3_SS_TNILNSO_7ScaleInE1ELSQ_1EEEEEENS4_6LayoutINS5_IJSB_SB_SB_EEENS5_IJNSA_ILi0EEESV_SV_EEEEENS5_IJNS4_10UnderscoreESY_SY_EEEEENS4_23SM90_TMA_LOAD_MULTICASTENS4_14ComposedLayoutINS4_7SwizzleILi3ELi4ELi3EEENS4_18smem_ptr_flag_bitsILi8EEENST_INS5_IJNSA_ILi8EEESH_EEENS5_IJSH_SB_EEEEEEEvNS4_8identityENS4_13SM90_TMA_LOADES1B_vS1C_EENS_8epilogue10collective6detail29Sm90TmaWarpSpecializedAdapterINS1G_15DefaultEpilogueISJ_SK_SK_NS1F_6thread17LinearCombinationISJ_Li1EffLNS1K_9ScaleType4KindE0ELNS_15FloatRoundStyleE2ESJ_EENS1_15EpilogueDefaultEEEEEvvEEEEvNT_6ParamsE)
        /*0014*/ 	.word	0x00000000


	//----- nvinfo : EIATTR_MIN_STACK_SIZE
	.align		4
.L_14:
        /*0018*/ 	.byte	0x04, 0x12
        /*001a*/ 	.short	(.L_16 - .L_15)
	.align		4
.L_15:
        /*001c*/ 	.word	index@(_ZN7cutlass13device_kernelINS_4gemm6kernel13GemmUniversalIN4cute5tupleIJiiiiEEENS1_10collective13CollectiveMmaINS1_37MainloopSm90TmaGmmaWarpSpecializedFP8ILi9ENS5_IJNS4_1CILi1EEENSA_ILi4EEESB_EEENS1_32KernelTmaWarpSpecializedPingpongEEENS5_IJNSA_ILi64EEENSA_ILi128EEESH_EEENS_12float_e4m3_tENS5_IJlSB_lEEESJ_SK_NS4_8TiledMMAINS4_8MMA_AtomIJNS4_4SM904GMMA31MMA_64x128x32_F32E4M3E4M3_SS_TNILNSO_7ScaleInE1ELSQ_1EEEEEENS4_6LayoutINS5_IJSB_SB_SB_EEENS5_IJNSA_ILi0EEESV_SV_EEEEENS5_IJNS4_10UnderscoreESY_SY_EEEEENS4_23SM90_TMA_LOAD_MULTICASTENS4_14ComposedLayoutINS4_7SwizzleILi3ELi4ELi3EEENS4_18smem_ptr_flag_bitsILi8EEENST_INS5_IJNSA_ILi8EEESH_EEENS5_IJSH_SB_EEEEEEEvNS4_8identityENS4_13SM90_TMA_LOADES1B_vS1C_EENS_8epilogue10collective6detail29Sm90TmaWarpSpecializedAdapterINS1G_15DefaultEpilogueISJ_SK_SK_NS1F_6thread17LinearCombinationISJ_Li1EffLNS1K_9ScaleType4KindE0ELNS_15FloatRoundStyleE2ESJ_EENS1_15EpilogueDefaultEEEEEvvEEEEvNT_6ParamsE)
        /*0020*/ 	.word	0x00000000
.L_16:


//--------------------- .nv.compat                --------------------------
	.section	.nv.compat,"",@"SHT_CUDA_COMPAT_INFO"
	.align	4
        /*0000*/ 	.byte	0x02, 0x09, 0x01, 0x00, 0x02, 0x02, 0x04, 0x00, 0x02, 0x05, 0x05, 0x00, 0x03, 0x07, 0x01, 0x01
        /*0010*/ 	.byte	0x02, 0x03, 0x01, 0x00, 0x02, 0x06, 0x01, 0x00, 0x04, 0x0b, 0x08, 0x00, 0x00, 0x00, 0x00, 0x00
        /*0020*/ 	.byte	0x00, 0x00, 0x00, 0x00


//--------------------- .nv.info._ZN7cutlass13device_kernelINS_4gemm6kernel13GemmUniversalIN4cute5tupleIJiiiiEEENS1_10collective13CollectiveMmaINS1_37MainloopSm90TmaGmmaWarpSpecializedFP8ILi9ENS5_IJNS4_1CILi1EEENSA_ILi4EEESB_EEENS1_32KernelTmaWarpSpecializedPingpongEEENS5_IJNSA_ILi64EEENSA_ILi128EEESH_EEENS_12float_e4m3_tENS5_IJlSB_lEEESJ_SK_NS4_8TiledMMAINS4_8MMA_AtomIJNS4_4SM904GMMA31MMA_64x128x32_F32E4M3E4M3_SS_TNILNSO_7ScaleInE1ELSQ_1EEEEEENS4_6LayoutINS5_IJSB_SB_SB_EEENS5_IJNSA_ILi0EEESV_SV_EEEEENS5_IJNS4_10UnderscoreESY_SY_EEEEENS4_23SM90_TMA_LOAD_MULTICASTENS4_14ComposedLayoutINS4_7SwizzleILi3ELi4ELi3EEENS4_18smem_ptr_flag_bitsILi8EEENST_INS5_IJNSA_ILi8EEESH_EEENS5_IJSH_SB_EEEEEEEvNS4_8identityENS4_13SM90_TMA_LOADES1B_vS1C_EENS_8epilogue10collective6detail29Sm90TmaWarpSpecializedAdapterINS1G_15DefaultEpilogueISJ_SK_SK_NS1F_6thread17LinearCombinationISJ_Li1EffLNS1K_9ScaleType4KindE0ELNS_15FloatRoundStyleE2ESJ_EENS1_15EpilogueDefaultEEEEEvvEEEEvNT_6ParamsE --------------------------
	.section	.nv.info._ZN7cutlass13device_kernelINS_4gemm6kernel13GemmUniversalIN4cute5tupleIJiiiiEEENS1_10collective13CollectiveMmaINS1_37MainloopSm90TmaGmmaWarpSpecializedFP8ILi9ENS5_IJNS4_1CILi1EEENSA_ILi4EEESB_EEENS1_32KernelTmaWarpSpecializedPingpongEEENS5_IJNSA_ILi64EEENSA_ILi128EEESH_EEENS_12float_e4m3_tENS5_IJlSB_lEEESJ_SK_NS4_8TiledMMAINS4_8MMA_AtomIJNS4_4SM904GMMA31MMA_64x128x32_F32E4M3E4M3_SS_TNILNSO_7ScaleInE1ELSQ_1EEEEEENS4_6LayoutINS5_IJSB_SB_SB_EEENS5_IJNSA_ILi0EEESV_SV_EEEEENS5_IJNS4_10UnderscoreESY_SY_EEEEENS4_23SM90_TMA_LOAD_MULTICASTENS4_14ComposedLayoutINS4_7SwizzleILi3ELi4ELi3EEENS4_18smem_ptr_flag_bitsILi8EEENST_INS5_IJNSA_ILi8EEESH_EEENS5_IJSH_SB_EEEEEEEvNS4_8identityENS4_13SM90_TMA_LOADES1B_vS1C_EENS_8epilogue10collective6detail29Sm90TmaWarpSpecializedAdapterINS1G_15DefaultEpilogueISJ_SK_SK_NS1F_6thread17LinearCombinationISJ_Li1EffLNS1K_9ScaleType4KindE0ELNS_15FloatRoundStyleE2ESJ_EENS1_15EpilogueDefaultEEEEEvvEEEEvNT_6ParamsE,"",@"SHT_CUDA_INFO"
	.sectionflags	@""
	.align	4


	//----- nvinfo : EIATTR_CUDA_API_VERSION
	.align		4
        /*0000*/ 	.byte	0x04, 0x37
        /*0002*/ 	.short	(.L_18 - .L_17)
.L_17:
        /*0004*/ 	.word	0x00000082


	//----- nvinfo : EIATTR_KPARAM_INFO
	.align		4
.L_18:
        /*0008*/ 	.byte	0x04, 0x17
        /*000a*/ 	.short	(.L_20 - .L_19)
.L_19:
        /*000c*/ 	.word	0x00000000
        /*0010*/ 	.short	0x0000
        /*0012*/ 	.short	0x0070
        /*0014*/ 	.byte	0x00, 0xf0, 0x01, 0x10


	//----- nvinfo : EIATTR_SPARSE_MMA_MASK
	.align		4
.L_20:
        /*0018*/ 	.byte	0x03, 0x50
        /*001a*/ 	.short	0x0000


	//----- nvinfo : EIATTR_MAXREG_COUNT
	.align		4
        /*001c*/ 	.byte	0x03, 0x1b
        /*001e*/ 	.short	0x00a8


	//----- nvinfo : EIATTR_NUM_BARRIERS
	.align		4
        /*0020*/ 	.byte	0x02, 0x4c
        /*0022*/ 	.byte	0x01
	.zero		1


	//----- nvinfo : EIATTR_MERCURY_ISA_VERSION
	.align		4
        /*0024*/ 	.byte	0x03, 0x5f
        /*0026*/ 	.short	0x0101


	//----- nvinfo : EIATTR_INT_WARP_WIDE_INSTR_OFFSETS
	.align		4
        /*0028*/ 	.byte	0x04, 0x31
        /*002a*/ 	.short	(.L_22 - .L_21)


	//   ....[0]....
.L_21:
        /*002c*/ 	.word	0x00000580


	//   ....[1]....
        /*0030*/ 	.word	0x000005c0


	//   ....[2]....
        /*0034*/ 	.word	0x00000710


	//   ....[3]....
        /*0038*/ 	.word	0x00000720


	//   ....[4]....
        /*003c*/ 	.word	0x00000740


	//   ....[5]....
        /*0040*/ 	.word	0x00000750


	//   ....[6]....
        /*0044*/ 	.word	0x000007e0


	//   ....[7]....
        /*0048*/ 	.word	0x00000840


	//   ....[8]....
        /*004c*/ 	.word	0x000032c0


	//----- nvinfo : EIATTR_COOP_GROUP_MASK_REGIDS
	.align		4
.L_22:
        /*0050*/ 	.byte	0x04, 0x29
        /*0052*/ 	.short	(.L_24 - .L_23)


	//   ....[0]....
.L_23:
        /*0054*/ 	.word	0xffffffff


	//   ....[1]....
        /*0058*/ 	.word	0xffffffff


	//   ....[2]....
        /*005c*/ 	.word	0xffffffff


	//   ....[3]....
        /*0060*/ 	.word	0xffffffff


	//   ....[4]....
        /*0064*/ 	.word	0xffffffff


	//   ....[5]....
        /*0068*/ 	.word	0xffffffff


	//   ....[6]....
        /*006c*/ 	.word	0xffffffff


	//----- nvinfo : EIATTR_COOP_GROUP_INSTR_OFFSETS
	.align		4
.L_24:
        /*0070*/ 	.byte	0x04, 0x28
        /*0072*/ 	.short	(.L_26 - .L_25)


	//   ....[0]....
.L_25:
        /*0074*/ 	.word	0x00000060


	//   ....[1]....
        /*0078*/ 	.word	0x00000070


	//   ....[2]....
        /*007c*/ 	.word	0x00000130


	//   ....[3]....
        /*0080*/ 	.word	0x000003a0


	//   ....[4]....
        /*0084*/ 	.word	0x000003e0


	//   ....[5]....
        /*0088*/ 	.word	0x00000460


	//   ....[6]....
        /*008c*/ 	.word	0x000009a0


	//----- nvinfo : EIATTR_REG_RECONFIG
	.align		4
.L_26:
        /*0090*/ 	.byte	0x01, 0x54
	.zero		2


	//----- nvinfo : EIATTR_MBARRIER_INSTR_OFFSETS
	.align		4
        /*0094*/ 	.byte	0x04, 0x39
        /*0096*/ 	.short	(.L_28 - .L_27)


	//   ....[0]....
.L_27:
        /*0098*/ 	.word	0x00000260
        /*009c*/ 	.word	0x000000ff
        /*00a0*/ 	.word	0x00000000
        /*00a4*/ 	.short	0x0100
        /*00a6*/ 	.byte	0x08
	.zero		1


	//   ....[1]....
        /*00a8*/ 	.word	0x00000270
        /*00ac*/ 	.word	0x000000ff
        /*00b0*/ 	.word	0x00000048
        /*00b4*/ 	.short	0x0100
        /*00b6*/ 	.byte	0x08
	.zero		1


	//   ....[2]....
        /*00b8*/ 	.word	0x00000280
        /*00bc*/ 	.word	0x000000ff
        /*00c0*/ 	.word	0x00000008
        /*00c4*/ 	.short	0x0100
        /*00c6*/ 	.byte	0x08
	.zero		1


	//   ....[3]....
        /*00c8*/ 	.word	0x00000290
        /*00cc*/ 	.word	0x000000ff
        /*00d0*/ 	.word	0x00000050
        /*00d4*/ 	.short	0x0100
        /*00d6*/ 	.byte	0x08
	.zero		1


	//   ....[4]....
        /*00d8*/ 	.word	0x000002a0
        /*00dc*/ 	.word	0x000000ff
        /*00e0*/ 	.word	0x00000010
        /*00e4*/ 	.short	0x0100
        /*00e6*/ 	.byte	0x08
	.zero		1


	//   ....[5]....
        /*00e8*/ 	.word	0x000002b0
        /*00ec*/ 	.word	0x000000ff
        /*00f0*/ 	.word	0x00000058
        /*00f4*/ 	.short	0x0100
        /*00f6*/ 	.byte	0x08
	.zero		1


	//   ....[6]....
        /*00f8*/ 	.word	0x000002c0
        /*00fc*/ 	.word	0x000000ff
        /*0100*/ 	.word	0x00000018
        /*0104*/ 	.short	0x0100
        /*0106*/ 	.byte	0x08
	.zero		1


	//   ....[7]....
        /*0108*/ 	.word	0x000002d0
        /*010c*/ 	.word	0x000000ff
        /*0110*/ 	.word	0x00000060
        /*0114*/ 	.short	0x0100
        /*0116*/ 	.byte	0x08
	.zero		1


	//   ....[8]....
        /*0118*/ 	.word	0x000002e0
        /*011c*/ 	.word	0x000000ff
        /*0120*/ 	.word	0x00000020
        /*0124*/ 	.short	0x0100
        /*0126*/ 	.byte	0x08
	.zero		1


	//   ....[9]....
        /*0128*/ 	.word	0x000002f0
        /*012c*/ 	.word	0x000000ff
        /*0130*/ 	.word	0x00000068
        /*0134*/ 	.short	0x0100
        /*0136*/ 	.byte	0x08
	.zero		1


	//   ....[10]....
        /*0138*/ 	.word	0x00000300
        /*013c*/ 	.word	0x000000ff
        /*0140*/ 	.word	0x00000028
        /*0144*/ 	.short	0x0100
        /*0146*/ 	.byte	0x08
	.zero		1


	//   ....[11]....
        /*0148*/ 	.word	0x00000310
        /*014c*/ 	.word	0x000000ff
        /*0150*/ 	.word	0x00000070
        /*0154*/ 	.short	0x0100
        /*0156*/ 	.byte	0x08
	.zero		1


	//   ....[12]....
        /*0158*/ 	.word	0x00000320
        /*015c*/ 	.word	0x000000ff
        /*0160*/ 	.word	0x00000030
        /*0164*/ 	.short	0x0100
        /*0166*/ 	.byte	0x08
	.zero		1


	//   ....[13]....
        /*0168*/ 	.word	0x00000330
        /*016c*/ 	.word	0x000000ff
        /*0170*/ 	.word	0x00000078
        /*0174*/ 	.short	0x0100
        /*0176*/ 	.byte	0x08
	.zero		1


	//   ....[14]....
        /*0178*/ 	.word	0x00000340
        /*017c*/ 	.word	0x000000ff
        /*0180*/ 	.word	0x00000038
        /*0184*/ 	.short	0x0100
        /*0186*/ 	.byte	0x08
	.zero		1


	//   ....[15]....
        /*0188*/ 	.word	0x00000350
        /*018c*/ 	.word	0x000000ff
        /*0190*/ 	.word	0x00000080
        /*0194*/ 	.short	0x0100
        /*0196*/ 	.byte	0x08
	.zero		1


	//   ....[16]....
        /*0198*/ 	.word	0x00000360
        /*019c*/ 	.word	0x000000ff
        /*01a0*/ 	.word	0x00000040
        /*01a4*/ 	.short	0x0100
        /*01a6*/ 	.byte	0x08
	.zero		1


	//   ....[17]....
        /*01a8*/ 	.word	0x00000370
        /*01ac*/ 	.word	0x000000ff
        /*01b0*/ 	.word	0x00000088
        /*01b4*/ 	.short	0x0100
        /*01b6*/ 	.byte	0x08
	.zero		1


	//   ....[18]....
        /*01b8*/ 	.word	0x00000870
        /*01bc*/ 	.word	0x000000ff
        /*01c0*/ 	.word	0x000000c0
        /*01c4*/ 	.short	0x0100
        /*01c6*/ 	.byte	0x08
	.zero		1


	//   ....[19]....
        /*01c8*/ 	.word	0x00000900
        /*01cc*/ 	.word	0x000000ff
        /*01d0*/ 	.word	0x000000c8
        /*01d4*/ 	.short	0x0100
        /*01d6*/ 	.byte	0x08
	.zero		1


	//   ....[20]....
        /*01d8*/ 	.word	0x00000920
        /*01dc*/ 	.word	0x000000ff
        /*01e0*/ 	.word	0x000000a0
        /*01e4*/ 	.short	0x0100
        /*01e6*/ 	.byte	0x09
	.zero		1


	//   ....[21]....
        /*01e8*/ 	.word	0x00000930
        /*01ec*/ 	.word	0x000000ff
        /*01f0*/ 	.word	0x000000a8
        /*01f4*/ 	.short	0x0100
        /*01f6*/ 	.byte	0x09
	.zero		1


	//   ....[22]....
        /*01f8*/ 	.word	0x00000940
        /*01fc*/ 	.word	0x000000ff
        /*0200*/ 	.word	0x000000b0
        /*0204*/ 	.short	0x0100
        /*0206*/ 	.byte	0x09
	.zero		1


	//   ....[23]....
        /*0208*/ 	.word	0x00000950
        /*020c*/ 	.word	0x000000ff
        /*0210*/ 	.word	0x000000b8
        /*0214*/ 	.short	0x0100
        /*0216*/ 	.byte	0x09
	.zero		1


	//   ....[24]....
        /*0218*/ 	.word	0x000016b0
        /*021c*/ 	.word	0x000000ff
        /*0220*/ 	.word	0xfffffff8
        /*0224*/ 	.short	0x010a
        /*0226*/ 	.byte	0x0b
	.zero		1


	//   ....[25]....
        /*0228*/ 	.word	0x00001b90
        /*022c*/ 	.word	0x000000ff
        /*0230*/ 	.word	0x00000000
        /*0234*/ 	.short	0x010a
        /*0236*/ 	.byte	0x06
	.zero		1


	//   ....[26]....
        /*0238*/ 	.word	0x00001bd0
        /*023c*/ 	.word	0x000000ff
        /*0240*/ 	.word	0x00000000
        /*0244*/ 	.short	0x010a
        /*0246*/ 	.byte	0x06
	.zero		1


	//   ....[27]....
        /*0248*/ 	.word	0x00002590
        /*024c*/ 	.word	0x000000ff
        /*0250*/ 	.word	0x00000000
        /*0254*/ 	.short	0x010a
        /*0256*/ 	.byte	0x10
	.zero		1


	//   ....[28]....
        /*0258*/ 	.word	0x000025d0
        /*025c*/ 	.word	0x000000ff
        /*0260*/ 	.word	0x00000000
        /*0264*/ 	.short	0x010a
        /*0266*/ 	.byte	0x10
	.zero		1


	//   ....[29]....
        /*0268*/ 	.word	0x00002cf0
        /*026c*/ 	.word	0x00000015
        /*0270*/ 	.word	0x00000000
        /*0274*/ 	.short	0x0101
        /*0276*/ 	.byte	0x3f
	.zero		1


	//   ....[30]....
        /*0278*/ 	.word	0x00003260
        /*027c*/ 	.word	0x00000013
        /*0280*/ 	.word	0x00000000
        /*0284*/ 	.short	0x0101
        /*0286*/ 	.byte	0x16
	.zero		1


	//   ....[31]....
        /*0288*/ 	.word	0x00003370
        /*028c*/ 	.word	0x00000013
        /*0290*/ 	.word	0x00000000
        /*0294*/ 	.short	0x0101
        /*0296*/ 	.byte	0x3f
	.zero		1


	//   ....[32]....
        /*0298*/ 	.word	0x00003420
        /*029c*/ 	.word	0x000000ff
        /*02a0*/ 	.word	0x00000008
        /*02a4*/ 	.short	0x010a
        /*02a6*/ 	.byte	0x0b
	.zero		1


	//   ....[33]....
        /*02a8*/ 	.word	0x00007cc0
        /*02ac*/ 	.word	0x00000004
        /*02b0*/ 	.word	0x00000000
        /*02b4*/ 	.short	0x0101
        /*02b6*/ 	.byte	0x16
	.zero		1


	//   ....[34]....
        /*02b8*/ 	.word	0x000085e0
        /*02bc*/ 	.word	0x00000013
        /*02c0*/ 	.word	0x00000048
        /*02c4*/ 	.short	0x010a
        /*02c6*/ 	.byte	0x3f
	.zero		1


	//   ....[35]....
        /*02c8*/ 	.word	0x00008970
        /*02cc*/ 	.word	0x0000000a
        /*02d0*/ 	.word	0x000000c8
        /*02d4*/ 	.short	0x0101
        /*02d6*/ 	.byte	0x3f
	.zero		1


	//   ....[36]....
        /*02d8*/ 	.word	0x000090d0
        /*02dc*/ 	.word	0x00000005
        /*02e0*/ 	.word	0x00000000
        /*02e4*/ 	.short	0x010a
        /*02e6*/ 	.byte	0x3f
	.zero		1


	//   ....[37]....
        /*02e8*/ 	.word	0x00009150
        /*02ec*/ 	.word	0x00000007
        /*02f0*/ 	.word	0x00000000
        /*02f4*/ 	.short	0x010a
        /*02f6*/ 	.byte	0x3f
	.zero		1


	//   ....[38]....
        /*02f8*/ 	.word	0x000091e0
        /*02fc*/ 	.word	0x00000006
        /*0300*/ 	.word	0x00000000
        /*0304*/ 	.short	0x010a
        /*0306*/ 	.byte	0x3f
	.zero		1


	//   ....[39]....
        /*0308*/ 	.word	0x00009270
        /*030c*/ 	.word	0x00000009
        /*0310*/ 	.word	0x00000000
        /*0314*/ 	.short	0x010a
        /*0316*/ 	.byte	0x3f
	.zero		1


	//   ....[40]....
        /*0318*/ 	.word	0x00009300
        /*031c*/ 	.word	0x00000006
        /*0320*/ 	.word	0x00000000
        /*0324*/ 	.short	0x010a
        /*0326*/ 	.byte	0x3f
	.zero		1


	//   ....[41]....
        /*0328*/ 	.word	0x00009390
        /*032c*/ 	.word	0x00000009
        /*0330*/ 	.word	0x00000000
        /*0334*/ 	.short	0x010a
        /*0336*/ 	.byte	0x3f
	.zero		1


	//   ....[42]....
        /*0338*/ 	.word	0x00009420
        /*033c*/ 	.word	0x00000008
        /*0340*/ 	.word	0x00000000
        /*0344*/ 	.short	0x010a
        /*0346*/ 	.byte	0x3f
	.zero		1


	//   ....[43]....
        /*0348*/ 	.word	0x000094b0
        /*034c*/ 	.word	0x0000000b
        /*0350*/ 	.word	0x00000000
        /*0354*/ 	.short	0x010a
        /*0356*/ 	.byte	0x3f
	.zero		1


	//   ....[44]....
        /*0358*/ 	.word	0x00009540
        /*035c*/ 	.word	0x00000003
        /*0360*/ 	.word	0x00000000
        /*0364*/ 	.short	0x010a
        /*0366*/ 	.byte	0x3f
	.zero		1


	//   ....[45]....
        /*0368*/ 	.word	0x000095b0
        /*036c*/ 	.word	0x00000012
        /*0370*/ 	.word	0xfffffff8
        /*0374*/ 	.short	0x010a
        /*0376*/ 	.byte	0x3f
	.zero		1


	//   ....[46]....
        /*0378*/ 	.word	0x00009610
        /*037c*/ 	.word	0x00000012
        /*0380*/ 	.word	0x00000000
        /*0384*/ 	.short	0x010a
        /*0386*/ 	.byte	0x3f
	.zero		1


	//   ....[47]....
        /*0388*/ 	.word	0x00009670
        /*038c*/ 	.word	0x00000015
        /*0390*/ 	.word	0x00000000
        /*0394*/ 	.short	0x010a
        /*0396*/ 	.byte	0x3f
	.zero		1


	//   ....[48]....
        /*0398*/ 	.word	0x000096d0
        /*039c*/ 	.word	0x00000013
        /*03a0*/ 	.word	0x00000008
        /*03a4*/ 	.short	0x010a
        /*03a6*/ 	.byte	0x3f
	.zero		1


	//   ....[49]....
        /*03a8*/ 	.word	0x000097a0
        /*03ac*/ 	.word	0x00000013
        /*03b0*/ 	.word	0x00000048
        /*03b4*/ 	.short	0x010a
        /*03b6*/ 	.byte	0x3f
	.zero		1


	//   ....[50]....
        /*03b8*/ 	.word	0x00009880
        /*03bc*/ 	.word	0x00000005
        /*03c0*/ 	.word	0x00000000
        /*03c4*/ 	.short	0x010a
        /*03c6*/ 	.byte	0x3f
	.zero		1


	//   ....[51]....
        /*03c8*/ 	.word	0x000098d0
        /*03cc*/ 	.word	0x00000007
        /*03d0*/ 	.word	0x00000000
        /*03d4*/ 	.short	0x010a
        /*03d6*/ 	.byte	0x3f
	.zero		1


	//   ....[52]....
        /*03d8*/ 	.word	0x00009920
        /*03dc*/ 	.word	0x00000006
        /*03e0*/ 	.word	0x00000000
        /*03e4*/ 	.short	0x010a
        /*03e6*/ 	.byte	0x3f
	.zero		1


	//   ....[53]....
        /*03e8*/ 	.word	0x00009970
        /*03ec*/ 	.word	0x00000009
        /*03f0*/ 	.word	0x00000000
        /*03f4*/ 	.short	0x010a
        /*03f6*/ 	.byte	0x3f
	.zero		1


	//   ....[54]....
        /*03f8*/ 	.word	0x000099c0
        /*03fc*/ 	.word	0x00000006
        /*0400*/ 	.word	0x00000000
        /*0404*/ 	.short	0x010a
        /*0406*/ 	.byte	0x3f
	.zero		1


	//   ....[55]....
        /*0408*/ 	.word	0x00009a10
        /*040c*/ 	.word	0x00000009
        /*0410*/ 	.word	0x00000000
        /*0414*/ 	.short	0x010a
        /*0416*/ 	.byte	0x3f
	.zero		1


	//   ....[56]....
        /*0418*/ 	.word	0x00009a60
        /*041c*/ 	.word	0x00000008
        /*0420*/ 	.word	0x00000000
        /*0424*/ 	.short	0x010a
        /*0426*/ 	.byte	0x3f
	.zero		1


	//   ....[57]....
        /*0428*/ 	.word	0x00009ab0
        /*042c*/ 	.word	0x0000000b
        /*0430*/ 	.word	0x00000000
        /*0434*/ 	.short	0x010a
        /*0436*/ 	.byte	0x3f
	.zero		1


	//----- nvinfo : EIATTR_NUM_MBARRIERS
	.align		4
.L_28:
        /*0438*/ 	.byte	0x03, 0x38
        /*043a*/ 	.short	0x0018


	//----- nvinfo : EIATTR_EXIT_INSTR_OFFSETS
	.align		4
        /*043c*/ 	.byte	0x04, 0x1c
        /*043e*/ 	.short	(.L_30 - .L_29)


	//   ....[0]....
.L_29:
        /*0440*/ 	.word	0x000013f0


	//   ....[1]....
        /*0444*/ 	.word	0x00001450


	//   ....[2]....
        /*0448*/ 	.word	0x000082d0


	//   ....[3]....
        /*044c*/ 	.word	0x00008300


	//   ....[4]....
        /*0450*/ 	.word	0x00009590


	//----- nvinfo : EIATTR_MAX_THREADS
	.align		4
.L_30:
        /*0454*/ 	.byte	0x04, 0x05
        /*0456*/ 	.short	(.L_32 - .L_31)
.L_31:
        /*0458*/ 	.word	0x00000180
        /*045c*/ 	.word	0x00000001
        /*0460*/ 	.word	0x00000001


	//----- nvinfo : EIATTR_CRS_STACK_SIZE
	.align		4
.L_32:
        /*0464*/ 	.byte	0x04, 0x1e
        /*0466*/ 	.short	(.L_34 - .L_33)
.L_33:
        /*0468*/ 	.word	0x00000000


	//----- nvinfo : EIATTR_CBANK_PARAM_SIZE
	.align		4
.L_34:
        /*046c*/ 	.byte	0x03, 0x19
        /*046e*/ 	.short	0x0470


	//----- nvinfo : EIATTR_PARAM_CBANK
	.align		4
        /*0470*/ 	.byte	0x04, 0x0a
        /*0472*/ 	.short	(.L_36 - .L_35)
	.align		4
.L_35:
        /*0474*/ 	.word	index@(.nv.constant0._ZN7cutlass13device_kernelINS_4gemm6kernel13GemmUniversalIN4cute5tupleIJiiiiEEENS1_10collective13CollectiveMmaINS1_37MainloopSm90TmaGmmaWarpSpecializedFP8ILi9ENS5_IJNS4_1CILi1EEENSA_ILi4EEESB_EEENS1_32KernelTmaWarpSpecializedPingpongEEENS5_IJNSA_ILi64EEENSA_ILi128EEESH_EEENS_12float_e4m3_tENS5_IJlSB_lEEESJ_SK_NS4_8TiledMMAINS4_8MMA_AtomIJNS4_4SM904GMMA31MMA_64x128x32_F32E4M3E4M3_SS_TNILNSO_7ScaleInE1ELSQ_1EEEEEENS4_6LayoutINS5_IJSB_SB_SB_EEENS5_IJNSA_ILi0EEESV_SV_EEEEENS5_IJNS4_10UnderscoreESY_SY_EEEEENS4_23SM90_TMA_LOAD_MULTICASTENS4_14ComposedLayoutINS4_7SwizzleILi3ELi4ELi3EEENS4_18smem_ptr_flag_bitsILi8EEENST_INS5_IJNSA_ILi8EEESH_EEENS5_IJSH_SB_EEEEEEEvNS4_8identityENS4_13SM90_TMA_LOADES1B_vS1C_EENS_8epilogue10collective6detail29Sm90TmaWarpSpecializedAdapterINS1G_15DefaultEpilogueISJ_SK_SK_NS1F_6thread17LinearCombinationISJ_Li1EffLNS1K_9ScaleType4KindE0ELNS_15FloatRoundStyleE2ESJ_EENS1_15EpilogueDefaultEEEEEvvEEEEvNT_6ParamsE)
        /*0478*/ 	.short	0x0210
        /*047a*/ 	.short	0x0470


	//----- nvinfo : EIATTR_SW_WAR
	.align		4
.L_36:
        /*047c*/ 	.byte	0x04, 0x36
        /*047e*/ 	.short	(.L_38 - .L_37)
.L_37:
        /*0480*/ 	.word	0x00000008
.L_38:


//--------------------- .nv.callgraph             --------------------------
	.section	.nv.callgraph,"",@"SHT_CUDA_CALLGRAPH"
	.align	4
	.sectionentsize	8
	.align		4
        /*0000*/ 	.word	0x00000000
	.align		4
        /*0004*/ 	.word	0xffffffff
	.align		4
        /*0008*/ 	.word	0x00000000
	.align		4
        /*000c*/ 	.word	0xfffffffe
	.align		4
        /*0010*/ 	.word	0x00000000
	.align		4
        /*0014*/ 	.word	0xfffffffd
	.align		4
        /*0018*/ 	.word	0x00000000
	.align		4
        /*001c*/ 	.word	0xfffffffc


//--------------------- .nv.constant4             --------------------------
	.section	.nv.constant4,"a",@progbits
	.align	8
	.align		8
.nv.constant4:
        /*0000*/ 	.dword	_ZN40_INTERNAL_b5418f9c_4_k_cu_c5341ac2_275374cuda3std3__45__cpo5beginE
	.align		8
        /*0008*/ 	.dword	_ZN40_INTERNAL_b5418f9c_4_k_cu_c5341ac2_275374cuda3std3__45__cpo3endE
	.align		8
        /*0010*/ 	.dword	_ZN40_INTERNAL_b5418f9c_4_k_cu_c5341ac2_275374cuda3std3__45__cpo6cbeginE
	.align		8
        /*0018*/ 	.dword	_ZN40_INTERNAL_b5418f9c_4_k_cu_c5341ac2_275374cuda3std3__45__cpo4cendE
	.align		8
        /*0020*/ 	.dword	_ZN40_INTERNAL_b5418f9c_4_k_cu_c5341ac2_275374cuda3std3__442_GLOBAL__N__b5418f9c_4_k_cu_c5341ac2_275376ignoreE
	.align		8
        /*0028*/ 	.dword	_ZN40_INTERNAL_b5418f9c_4_k_cu_c5341ac2_275374cuda3std3__419piecewise_constructE
	.align		8
        /*0030*/ 	.dword	_ZN40_INTERNAL_b5418f9c_4_k_cu_c5341ac2_275374cuda3std3__48in_placeE
	.align		8
        /*0038*/ 	.dword	_ZN40_INTERNAL_b5418f9c_4_k_cu_c5341ac2_275374cuda3std6ranges3__45__cpo4swapE
	.align		8
        /*0040*/ 	.dword	_ZN40_INTERNAL_b5418f9c_4_k_cu_c5341ac2_275374cuda3std6ranges3__45__cpo9iter_moveE
	.align		8
        /*0048*/ 	.dword	_ZN40_INTERNAL_b5418f9c_4_k_cu_c5341ac2_275374cute7productE
	.align		8
        /*0050*/ 	.dword	_ZN40_INTERNAL_b5418f9c_4_k_cu_c5341ac2_275374cute1_E


//--------------------- .text._ZN7cutlass13device_kernelINS_4gemm6kernel13GemmUniversalIN4cute5tupleIJiiiiEEENS1_10collective13CollectiveMmaINS1_37MainloopSm90TmaGmmaWarpSpecializedFP8ILi9ENS5_IJNS4_1CILi1EEENSA_ILi4EEESB_EEENS1_32KernelTmaWarpSpecializedPingpongEEENS5_IJNSA_ILi64EEENSA_ILi128EEESH_EEENS_12float_e4m3_tENS5_IJlSB_lEEESJ_SK_NS4_8TiledMMAINS4_8MMA_AtomIJNS4_4SM904GMMA31MMA_64x128x32_F32E4M3E4M3_SS_TNILNSO_7ScaleInE1ELSQ_1EEEEEENS4_6LayoutINS5_IJSB_SB_SB_EEENS5_IJNSA_ILi0EEESV_SV_EEEEENS5_IJNS4_10UnderscoreESY_SY_EEEEENS4_23SM90_TMA_LOAD_MULTICASTENS4_14ComposedLayoutINS4_7SwizzleILi3ELi4ELi3EEENS4_18smem_ptr_flag_bitsILi8EEENST_INS5_IJNSA_ILi8EEESH_EEENS5_IJSH_SB_EEEEEEEvNS4_8identityENS4_13SM90_TMA_LOADES1B_vS1C_EENS_8epilogue10collective6detail29Sm90TmaWarpSpecializedAdapterINS1G_15DefaultEpilogueISJ_SK_SK_NS1F_6thread17LinearCombinationISJ_Li1EffLNS1K_9ScaleType4KindE0ELNS_15FloatRoundStyleE2ESJ_EENS1_15EpilogueDefaultEEEEEvvEEEEvNT_6ParamsE --------------------------
	.section	.text._ZN7cutlass13device_kernelINS_4gemm6kernel13GemmUniversalIN4cute5tupleIJiiiiEEENS1_10collective13CollectiveMmaINS1_37MainloopSm90TmaGmmaWarpSpecializedFP8ILi9ENS5_IJNS4_1CILi1EEENSA_ILi4EEESB_EEENS1_32KernelTmaWarpSpecializedPingpongEEENS5_IJNSA_ILi64EEENSA_ILi128EEESH_EEENS_12float_e4m3_tENS5_IJlSB_lEEESJ_SK_NS4_8TiledMMAINS4_8MMA_AtomIJNS4_4SM904GMMA31MMA_64x128x32_F32E4M3E4M3_SS_TNILNSO_7ScaleInE1ELSQ_1EEEEEENS4_6LayoutINS5_IJSB_SB_SB_EEENS5_IJNSA_ILi0EEESV_SV_EEEEENS5_IJNS4_10UnderscoreESY_SY_EEEEENS4_23SM90_TMA_LOAD_MULTICASTENS4_14ComposedLayoutINS4_7SwizzleILi3ELi4ELi3EEENS4_18smem_ptr_flag_bitsILi8EEENST_INS5_IJNSA_ILi8EEESH_EEENS5_IJSH_SB_EEEEEEEvNS4_8identityENS4_13SM90_TMA_LOADES1B_vS1C_EENS_8epilogue10collective6detail29Sm90TmaWarpSpecializedAdapterINS1G_15DefaultEpilogueISJ_SK_SK_NS1F_6thread17LinearCombinationISJ_Li1EffLNS1K_9ScaleType4KindE0ELNS_15FloatRoundStyleE2ESJ_EENS1_15EpilogueDefaultEEEEEvvEEEEvNT_6ParamsE,"ax",@progbits
	.align	128
.text._ZN7cutlass13device_kernelINS_4gemm6kernel13GemmUniversalIN4cute5tupleIJiiiiEEENS1_10collective13CollectiveMmaINS1_37MainloopSm90TmaGmmaWarpSpecializedFP8ILi9ENS5_IJNS4_1CILi1EEENSA_ILi4EEESB_EEENS1_32KernelTmaWarpSpecializedPingpongEEENS5_IJNSA_ILi64EEENSA_ILi128EEESH_EEENS_12float_e4m3_tENS5_IJlSB_lEEESJ_SK_NS4_8TiledMMAINS4_8MMA_AtomIJNS4_4SM904GMMA31MMA_64x128x32_F32E4M3E4M3_SS_TNILNSO_7ScaleInE1ELSQ_1EEEEEENS4_6LayoutINS5_IJSB_SB_SB_EEENS5_IJNSA_ILi0EEESV_SV_EEEEENS5_IJNS4_10UnderscoreESY_SY_EEEEENS4_23SM90_TMA_LOAD_MULTICASTENS4_14ComposedLayoutINS4_7SwizzleILi3ELi4ELi3EEENS4_18smem_ptr_flag_bitsILi8EEENST_INS5_IJNSA_ILi8EEESH_EEENS5_IJSH_SB_EEEEEEEvNS4_8identityENS4_13SM90_TMA_LOADES1B_vS1C_EENS_8epilogue10collective6detail29Sm90TmaWarpSpecializedAdapterINS1G_15DefaultEpilogueISJ_SK_SK_NS1F_6thread17LinearCombinationISJ_Li1EffLNS1K_9ScaleType4KindE0ELNS_15FloatRoundStyleE2ESJ_EENS1_15EpilogueDefaultEEEEEvvEEEEvNT_6ParamsE:
        .type           _ZN7cutlass13device_kernelINS_4gemm6kernel13GemmUniversalIN4cute5tupleIJiiiiEEENS1_10collective13CollectiveMmaINS1_37MainloopSm90TmaGmmaWarpSpecializedFP8ILi9ENS5_IJNS4_1CILi1EEENSA_ILi4EEESB_EEENS1_32KernelTmaWarpSpecializedPingpongEEENS5_IJNSA_ILi64EEENSA_ILi128EEESH_EEENS_12float_e4m3_tENS5_IJlSB_lEEESJ_SK_NS4_8TiledMMAINS4_8MMA_AtomIJNS4_4SM904GMMA31MMA_64x128x32_F32E4M3E4M3_SS_TNILNSO_7ScaleInE1ELSQ_1EEEEEENS4_6LayoutINS5_IJSB_SB_SB_EEENS5_IJNSA_ILi0EEESV_SV_EEEEENS5_IJNS4_10UnderscoreESY_SY_EEEEENS4_23SM90_TMA_LOAD_MULTICASTENS4_14ComposedLayoutINS4_7SwizzleILi3ELi4ELi3EEENS4_18smem_ptr_flag_bitsILi8EEENST_INS5_IJNSA_ILi8EEESH_EEENS5_IJSH_SB_EEEEEEEvNS4_8identityENS4_13SM90_TMA_LOADES1B_vS1C_EENS_8epilogue10collective6detail29Sm90TmaWarpSpecializedAdapterINS1G_15DefaultEpilogueISJ_SK_SK_NS1F_6thread17LinearCombinationISJ_Li1EffLNS1K_9ScaleType4KindE0ELNS_15FloatRoundStyleE2ESJ_EENS1_15EpilogueDefaultEEEEEvvEEEEvNT_6ParamsE,@function
        .size           _ZN7cutlass13device_kernelINS_4gemm6kernel13GemmUniversalIN4cute5tupleIJiiiiEEENS1_10collective13CollectiveMmaINS1_37MainloopSm90TmaGmmaWarpSpecializedFP8ILi9ENS5_IJNS4_1CILi1EEENSA_ILi4EEESB_EEENS1_32KernelTmaWarpSpecializedPingpongEEENS5_IJNSA_ILi64EEENSA_ILi128EEESH_EEENS_12float_e4m3_tENS5_IJlSB_lEEESJ_SK_NS4_8TiledMMAINS4_8MMA_AtomIJNS4_4SM904GMMA31MMA_64x128x32_F32E4M3E4M3_SS_TNILNSO_7ScaleInE1ELSQ_1EEEEEENS4_6LayoutINS5_IJSB_SB_SB_EEENS5_IJNSA_ILi0EEESV_SV_EEEEENS5_IJNS4_10UnderscoreESY_SY_EEEEENS4_23SM90_TMA_LOAD_MULTICASTENS4_14ComposedLayoutINS4_7SwizzleILi3ELi4ELi3EEENS4_18smem_ptr_flag_bitsILi8EEENST_INS5_IJNSA_ILi8EEESH_EEENS5_IJSH_SB_EEEEEEEvNS4_8identityENS4_13SM90_TMA_LOADES1B_vS1C_EENS_8epilogue10collective6detail29Sm90TmaWarpSpecializedAdapterINS1G_15DefaultEpilogueISJ_SK_SK_NS1F_6thread17LinearCombinationISJ_Li1EffLNS1K_9ScaleType4KindE0ELNS_15FloatRoundStyleE2ESJ_EENS1_15EpilogueDefaultEEEEEvvEEEEvNT_6ParamsE,(.L_x_219 - _ZN7cutlass13device_kernelINS_4gemm6kernel13GemmUniversalIN4cute5tupleIJiiiiEEENS1_10collective13CollectiveMmaINS1_37MainloopSm90TmaGmmaWarpSpecializedFP8ILi9ENS5_IJNS4_1CILi1EEENSA_ILi4EEESB_EEENS1_32KernelTmaWarpSpecializedPingpongEEENS5_IJNSA_ILi64EEENSA_ILi128EEESH_EEENS_12float_e4m3_tENS5_IJlSB_lEEESJ_SK_NS4_8TiledMMAINS4_8MMA_AtomIJNS4_4SM904GMMA31MMA_64x128x32_F32E4M3E4M3_SS_TNILNSO_7ScaleInE1ELSQ_1EEEEEENS4_6LayoutINS5_IJSB_SB_SB_EEENS5_IJNSA_ILi0EEESV_SV_EEEEENS5_IJNS4_10UnderscoreESY_SY_EEEEENS4_23SM90_TMA_LOAD_MULTICASTENS4_14ComposedLayoutINS4_7SwizzleILi3ELi4ELi3EEENS4_18smem_ptr_flag_bitsILi8EEENST_INS5_IJNSA_ILi8EEESH_EEENS5_IJSH_SB_EEEEEEEvNS4_8identityENS4_13SM90_TMA_LOADES1B_vS1C_EENS_8epilogue10collective6detail29Sm90TmaWarpSpecializedAdapterINS1G_15DefaultEpilogueISJ_SK_SK_NS1F_6thread17LinearCombinationISJ_Li1EffLNS1K_9ScaleType4KindE0ELNS_15FloatRoundStyleE2ESJ_EENS1_15EpilogueDefaultEEEEEvvEEEEvNT_6ParamsE)
        .other          _ZN7cutlass13device_kernelINS_4gemm6kernel13GemmUniversalIN4cute5tupleIJiiiiEEENS1_10collective13CollectiveMmaINS1_37MainloopSm90TmaGmmaWarpSpecializedFP8ILi9ENS5_IJNS4_1CILi1EEENSA_ILi4EEESB_EEENS1_32KernelTmaWarpSpecializedPingpongEEENS5_IJNSA_ILi64EEENSA_ILi128EEESH_EEENS_12float_e4m3_tENS5_IJlSB_lEEESJ_SK_NS4_8TiledMMAINS4_8MMA_AtomIJNS4_4SM904GMMA31MMA_64x128x32_F32E4M3E4M3_SS_TNILNSO_7ScaleInE1ELSQ_1EEEEEENS4_6LayoutINS5_IJSB_SB_SB_EEENS5_IJNSA_ILi0EEESV_SV_EEEEENS5_IJNS4_10UnderscoreESY_SY_EEEEENS4_23SM90_TMA_LOAD_MULTICASTENS4_14ComposedLayoutINS4_7SwizzleILi3ELi4ELi3EEENS4_18smem_ptr_flag_bitsILi8EEENST_INS5_IJNSA_ILi8EEESH_EEENS5_IJSH_SB_EEEEEEEvNS4_8identityENS4_13SM90_TMA_LOADES1B_vS1C_EENS_8epilogue10collective6detail29Sm90TmaWarpSpecializedAdapterINS1G_15DefaultEpilogueISJ_SK_SK_NS1F_6thread17LinearCombinationISJ_Li1EffLNS1K_9ScaleType4KindE0ELNS_15FloatRoundStyleE2ESJ_EENS1_15EpilogueDefaultEEEEEvvEEEEvNT_6ParamsE,@"STO_CUDA_ENTRY STV_DEFAULT"
_ZN7cutlass13device_kernelINS_4gemm6kernel13GemmUniversalIN4cute5tupleIJiiiiEEENS1_10collective13CollectiveMmaINS1_37MainloopSm90TmaGmmaWarpSpecializedFP8ILi9ENS5_IJNS4_1CILi1EEENSA_ILi4EEESB_EEENS1_32KernelTmaWarpSpecializedPingpongEEENS5_IJNSA_ILi64EEENSA_ILi128EEESH_EEENS_12float_e4m3_tENS5_IJlSB_lEEESJ_SK_NS4_8TiledMMAINS4_8MMA_AtomIJNS4_4SM904GMMA31MMA_64x128x32_F32E4M3E4M3_SS_TNILNSO_7ScaleInE1ELSQ_1EEEEEENS4_6LayoutINS5_IJSB_SB_SB_EEENS5_IJNSA_ILi0EEESV_SV_EEEEENS5_IJNS4_10UnderscoreESY_SY_EEEEENS4_23SM90_TMA_LOAD_MULTICASTENS4_14ComposedLayoutINS4_7SwizzleILi3ELi4ELi3EEENS4_18smem_ptr_flag_bitsILi8EEENST_INS5_IJNSA_ILi8EEESH_EEENS5_IJSH_SB_EEEEEEEvNS4_8identityENS4_13SM90_TMA_LOADES1B_vS1C_EENS_8epilogue10collective6detail29Sm90TmaWarpSpecializedAdapterINS1G_15DefaultEpilogueISJ_SK_SK_NS1F_6thread17LinearCombinationISJ_Li1EffLNS1K_9ScaleType4KindE0ELNS_15FloatRoundStyleE2ESJ_EENS1_15EpilogueDefaultEEEEEvvEEEEvNT_6ParamsE:
[----:B------:R-:W-:Y:S01]  /*0000*/  LDC R1, c[0x0][0x28] ;  /* 0x00000a00ff017b82 */ /* 0x000fe20000000800 */
[----:B------:R-:W0:Y:S01]  /*0010*/  S2R R16, SR_TID.X ;  /* 0x0000000000107919 */ /* 0x000e220000002100 */
[----:B------:R-:W-:Y:S01]  /*0020*/  ELECT P0, URZ, PT ;  /* 0x00000000003f782f */ /* 0x000fe20003800000 */
[----:B------:R-:W-:Y:S01]  /*0030*/  BSSY B0, `(.L_x_0) ;  /* 0x000000f000007945 */ /* 0x000fe20003800000 */
[--C-:B0-----:R-:W-:Y:S02]  /*0040*/  SHF.R.U32.HI R0, RZ, 0x5, R16.reuse ;  /* 0x00000005ff007819 */ /* 0x101fe40000011610 */
[----:B------:R-:W-:-:S03]  /*0050*/  SHF.R.U32.HI R4, RZ, 0x7, R16 ;  /* 0x00000007ff047819 */ /* 0x000fc60000011610 */
[----:B------:R-:W0:Y:S04]  /*0060*/  SHFL.IDX PT, R2, R0, RZ, 0x1f ;  /* 0x00001fff00027589 */ /* 0x000e2800000e0000 */
[----:B------:R1:W2:Y:S01]  /*0070*/  SHFL.IDX PT, R5, R4, RZ, 0x1f ;  /* 0x00001fff04057589 */ /* 0x0002a200000e0000 */
[----:B0-----:R-:W-:-:S13]  /*0080*/  ISETP.NE.OR P0, PT, R2, RZ, !P0 ;  /* 0x000000ff0200720c */ /* 0x001fda0004705670 */
[----:B-12---:R-:W-:Y:S05]  /*0090*/  @P0 BRA `(.L_x_1) ;  /* 0x0000000000200947 */ /* 0x006fea0003800000 */
[----:B------:R-:W-:Y:S02]  /*00a0*/  ULDC.64 UR4, c[0x0][0x198] ;  /* 0x0000660000047ab9 */ /* 0x000fe40000000a00 */
[----:B------:R-:W-:Y:S02]  /*00b0*/  UIADD3 UR6, UP0, UR4, 0xf0, URZ ;  /* 0x000000f004067890 */ /* 0x000fe4000ff1e03f */
[----:B------:R-:W-:Y:S02]  /*00c0*/  UIADD3 UR4, UP1, UR4, 0x1f0, URZ ;  /* 0x000001f004047890 */ /* 0x000fe4000ff3e03f */
[----:B------:R-:W-:Y:S02]  /*00d0*/  UIADD3.X UR7, URZ, UR5, URZ, UP0, !UPT ;  /* 0x000000053f077290 */ /* 0x000fe400087fe43f */
[----:B------:R-:W-:-:S07]  /*00e0*/  UIADD3.X UR5, URZ, UR5, URZ, UP1, !UPT ;  /* 0x000000053f057290 */ /* 0x000fce0008ffe43f */
[----:B------:R0:W-:Y:S02]  /*00f0*/  UTMACCTL.PF [UR6] ;  /* 0x00000000060079b9 */ /* 0x0001e40008040000 */
[----:B------:R0:W-:Y:S02]  /*0100*/  UTMACCTL.PF [UR4] ;  /* 0x00000000040079b9 */ /* 0x0001e40008040000 */
[----:B0-----:R-:W-:Y:S01]  /*0110*/  NOP ;  /* 0x0000000000007918 */ /* 0x001fe20000000000 */
.L_x_1:
[----:B------:R-:W-:Y:S05]  /*0120*/  BSYNC B0 ;  /* 0x0000000000007941 */ /* 0x000fea0003800000 */
.L_x_0:
[----:B------:R-:W0:Y:S01]  /*0130*/  SHFL.IDX PT, R6, R0, RZ, 0x1f ;  /* 0x00001fff00067589 */ /* 0x000e2200000e0000 */
[----:B------:R-:W-:Y:S02]  /*0140*/  SHF.R.S32.HI R3, RZ, 0x1f, R16 ;  /* 0x0000001fff037819 */ /* 0x000fe40000011410 */
[----:B0-----:R-:W-:-:S13]  /*0150*/  ISETP.NE.AND P0, PT, R6, RZ, PT ;  /* 0x000000ff0600720c */ /* 0x001fda0003f05270 */
[----:B------:R-:W-:Y:S05]  /*0160*/  @P0 BRA `(.L_x_2) ;  /* 0x00000000008c0947 */ /* 0x000fea0003800000 */
[----:B------:R-:W-:Y:S01]  /*0170*/  ELECT P0, URZ, PT ;  /* 0x00000000003f782f */ /* 0x000fe20003800000 */
[----:B------:R-:W-:-:S12]  /*0180*/  BSSY B0, `(.L_x_2) ;  /* 0x0000021000007945 */ /* 0x000fd80003800000 */
[----:B------:R-:W-:Y:S05]  /*0190*/  @!P0 BRA `(.L_x_3) ;  /* 0x00000000007c8947 */ /* 0x000fea0003800000 */
[----:B------:R-:W0:Y:S01]  /*01a0*/  S2UR UR8, SR_CgaCtaId ;  /* 0x00000000000879c3 */ /* 0x000e220000008800 */
[----:B------:R-:W-:Y:S01]  /*01b0*/  UMOV UR4, 0x400 ;  /* 0x0000040000047882 */ /* 0x000fe20000000000 */
[----:B------:R-:W-:Y:S01]  /*01c0*/  UMOV UR5, 0x1 ;  /* 0x0000000100057882 */ /* 0x000fe20000000000 */
[----:B------:R-:W-:Y:S02]  /*01d0*/  UMOV UR6, 0x4 ;  /* 0x0000000400067882 */ /* 0x000fe40000000000 */
[----:B------:R-:W-:-:S04]  /*01e0*/  UIADD3 UR6, -UR6, 0x100000, URZ ;  /* 0x0010000006067890 */ /* 0x000fc8000fffe13f */
[----:B------:R-:W-:Y:S02]  /*01f0*/  USHF.L.U32 UR7, UR6, 0xb, URZ ;  /* 0x0000000b06077899 */ /* 0x000fe4000800063f */
[----:B------:R-:W-:Y:S02]  /*0200*/  USHF.L.U32 UR6, UR6, 0x1, URZ ;  /* 0x0000000106067899 */ /* 0x000fe4000800063f */
[----:B0-----:R-:W-:Y:S02]  /*0210*/  ULEA UR8, UR8, UR4, 0x18 ;  /* 0x0000000408087291 */ /* 0x001fe4000f8ec03f */
[----:B------:R-:W-:-:S04]  /*0220*/  UIADD3 UR4, -UR5, 0x100000, URZ ;  /* 0x0010000005047890 */ /* 0x000fc8000fffe13f */
[----:B------:R-:W-:Y:S02]  /*0230*/  USHF.L.U32 UR5, UR4, 0xb, URZ ;  /* 0x0000000b04057899 */ /* 0x000fe4000800063f */
[----:B------:R-:W-:Y:S01]  /*0240*/  USHF.L.U32 UR4, UR4, 0x1, URZ ;  /* 0x0000000104047899 */ /* 0x000fe2000800063f */
[----:B------:R-:W0:Y:S11]  /*0250*/  FENCE.VIEW.ASYNC.S ;  /* 0x00000000000073c6 */ /* 0x000e360000000000 */
[----:B0-----:R0:W1:Y:S01]  /*0260*/  SYNCS.EXCH.64 URZ, [UR8], UR4 ;  /* 0x00000004083f75b2 */ /* 0x0010620008000100 */
[----:B------:R0:W2:Y:S01]  /*0270*/  SYNCS.EXCH.64 URZ, [UR8+0x48], UR6 ;  /* 0x00004806083f75b2 */ /* 0x0000a20008000100 */
[----:B------:R0:W3:Y:S01]  /*0280*/  SYNCS.EXCH.64 URZ, [UR8+0x8], UR4 ;  /* 0x00000804083f75b2 */ /* 0x0000e20008000100 */
[----:B------:R0:W4:Y:S01]  /*0290*/  SYNCS.EXCH.64 URZ, [UR8+0x50], UR6 ;  /* 0x00005006083f75b2 */ /* 0x0001220008000100 */
[----:B------:R0:W0:Y:S01]  /*02a0*/  SYNCS.EXCH.64 URZ, [UR8+0x10], UR4 ;  /* 0x00001004083f75b2 */ /* 0x0000220008000100 */
        /* <DEDUP_REMOVED lines=13> */
[----:B------:R-:W-:Y:S01]  /*0380*/  NOP ;  /* 0x0000000000007918 */ /* 0x000fe20000000000 */
.L_x_3:
[----:B0-----:R-:W-:Y:S05]  /*0390*/  BSYNC B0 ;  /* 0x0000000000007941 */ /* 0x001fea0003800000 */
.L_x_2:
[----:B------:R-:W0:Y:S01]  /*03a0*/  SHFL.IDX PT, R10, R0, RZ, 0x1f ;  /* 0x00001fff000a7589 */ /* 0x000e2200000e0000 */
[----:B------:R-:W-:Y:S01]  /*03b0*/  LEA.HI R3, R3, R16, RZ, 0x7 ;  /* 0x0000001003037211 */ /* 0x000fe200078f38ff */
[----:B------:R-:W5:Y:S01]  /*03c0*/  S2UR UR13, SR_CTAID.X ;  /* 0x00000000000d79c3 */ /* 0x000f620000002500 */
[----:B------:R-:W-:Y:S01]  /*03d0*/  ELECT P0, URZ, PT ;  /* 0x00000000003f782f */ /* 0x000fe20003800000 */
[----:B------:R-:W1:Y:S01]  /*03e0*/  SHFL.IDX PT, R9, R0, RZ, 0x1f ;  /* 0x00001fff00097589 */ /* 0x000e6200000e0000 */
[----:B------:R-:W-:Y:S02]  /*03f0*/  LOP3.LUT R3, R3, 0xffffff80, RZ, 0xc0, !PT ;  /* 0xffffff8003037812 */ /* 0x000fe400078ec0ff */
[----:B------:R-:W-:Y:S01]  /*0400*/  ELECT P1, URZ, PT ;  /* 0x00000000003f782f */ /* 0x000fe20003820000 */
[----:B------:R-:W-:Y:S01]  /*0410*/  NOP ;  /* 0x0000000000007918 */ /* 0x000fe20000000000 */
[----:B------:R-:W2:Y:S01]  /*0420*/  S2R R12, SR_CTAID.Y ;  /* 0x00000000000c7919 */ /* 0x000ea20000002600 */
[----:B------:R-:W-:Y:S01]  /*0430*/  ULDC UR4, c[0x0][0x150] ;  /* 0x0000540000047ab9 */ /* 0x000fe20000000800 */
[----:B------:R-:W-:Y:S01]  /*0440*/  IMAD.IADD R14, R16, 0x1, -R3 ;  /* 0x00000001100e7824 */ /* 0x000fe200078e0a03 */
[----:B------:R-:W3:Y:S01]  /*0450*/  LDC R25, c[0x0][0x148] ;  /* 0x00005200ff197b82 */ /* 0x000ee20000000800 */
[----:B------:R2:W4:Y:S01]  /*0460*/  SHFL.IDX PT, R11, R4, RZ, 0x1f ;  /* 0x00001fff040b7589 */ /* 0x00052200000e0000 */
[----:B------:R-:W-:Y:S01]  /*0470*/  UMOV UR12, 0x80 ;  /* 0x00000080000c7882 */ /* 0x000fe20000000000 */
[----:B------:R-:W-:Y:S01]  /*0480*/  NOP ;  /* 0x0000000000007918 */ /* 0x000fe20000000000 */
[----:B------:R-:W-:Y:S01]  /*0490*/  SHF.R.S32.HI R23, RZ, 0x1f, R14 ;  /* 0x0000001fff177819 */ /* 0x000fe2000001140e */
[C---:B------:R-:W-:Y:S01]  /*04a0*/  VIADD R38, R5.reuse, 0xffffffff ;  /* 0xffffffff05267836 */ /* 0x040fe20000000000 */
[----:B------:R-:W-:-:S02]  /*04b0*/  ISETP.NE.AND P2, PT, R5, RZ, PT ;  /* 0x000000ff0500720c */ /* 0x000fc40003f45270 */
[----:B------:R-:W-:Y:S02]  /*04c0*/  LEA.HI R3, R23, R14, RZ, 0x3 ;  /* 0x0000000e17037211 */ /* 0x000fe400078f18ff */
[----:B------:R-:W-:Y:S02]  /*04d0*/  ISETP.GE.U32.AND P5, PT, R38, 0x2, PT ;  /* 0x000000022600780c */ /* 0x000fe40003fa6070 */
[--C-:B------:R-:W-:Y:S02]  /*04e0*/  SHF.R.S32.HI R7, RZ, 0x3, R3.reuse ;  /* 0x00000003ff077819 */ /* 0x100fe40000011403 */
[----:B0-----:R-:W-:Y:S02]  /*04f0*/  ISETP.NE.OR P0, PT, R10, RZ, !P0 ;  /* 0x000000ff0a00720c */ /* 0x001fe40004705670 */
[----:B------:R-:W-:Y:S01]  /*0500*/  SHF.R.S32.HI R8, RZ, 0x1f, R3 ;  /* 0x0000001fff087819 */ /* 0x000fe20000011403 */
[----:B------:R-:W0:Y:S01]  /*0510*/  LDC R10, c[0x0][0x140] ;  /* 0x00005000ff0a7b82 */ /* 0x000e220000000800 */
[----:B-1----:R-:W-:-:S02]  /*0520*/  ISETP.NE.OR P1, PT, R9, RZ, !P1 ;  /* 0x000000ff0900720c */ /* 0x002fc40004f25670 */
[----:B------:R-:W-:Y:S02]  /*0530*/  LEA.HI R8, R8, R7, RZ, 0x2 ;  /* 0x0000000708087211 */ /* 0x000fe400078f10ff */
[----:B-----5:R-:W-:Y:S02]  /*0540*/  I2FP.F32.U32 R0, UR13 ;  /* 0x0000000d00007c45 */ /* 0x020fe40008201000 */
[----:B------:R-:W-:Y:S01]  /*0550*/  LOP3.LUT R8, R8, 0xfffffffc, RZ, 0xc0, !PT ;  /* 0xfffffffc08087812 */ /* 0x000fe200078ec0ff */
[----:B------:R-:W1:Y:S01]  /*0560*/  LDC R9, c[0x0][0x144] ;  /* 0x00005100ff097b82 */ /* 0x000e620000000800 */
[----:B------:R-:W-:Y:S01]  /*0570*/  SHF.R.S32.HI R3, RZ, 0x1f, R2 ;  /* 0x0000001fff037819 */ /* 0x000fe20000011402 */
[----:B------:R-:W-:Y:S01]  /*0580*/  VOTEU.ALL UP0, P0 ;  /* 0x00000000003f7886 */ /* 0x000fe20000000000 */
[----:B------:R-:W-:Y:S01]  /*0590*/  FMUL R0, R0, UR4 ;  /* 0x0000000400007c20 */ /* 0x000fe20008400000 */
[----:B--2---:R-:W-:Y:S01]  /*05a0*/  I2FP.F32.U32 R4, R12 ;  /* 0x0000000c00047245 */ /* 0x004fe20000201000 */
[----:B------:R-:W-:Y:S01]  /*05b0*/  ULDC UR4, c[0x0][0x154] ;  /* 0x0000550000047ab9 */ /* 0x000fe20000000800 */
[----:B------:R-:W-:Y:S01]  /*05c0*/  VOTEU.ALL UP1, P1 ;  /* 0x00000000003f7886 */ /* 0x000fe20000820000 */
[----:B------:R-:W-:Y:S01]  /*05d0*/  IMAD.IADD R8, R7, 0x1, -R8 ;  /* 0x0000000107087824 */ /* 0x000fe200078e0a08 */
[----:B------:R-:W2:Y:S01]  /*05e0*/  @!UP0 S2UR UR7, SR_CgaCtaId ;  /* 0x00000000000789c3 */ /* 0x000ea20000008800 */
[----:B------:R-:W-:Y:S01]  /*05f0*/  SHF.R.S32.HI R7, RZ, 0x1f, R6 ;  /* 0x0000001fff077819 */ /* 0x000fe20000011406 */
[----:B------:R-:W-:Y:S01]  /*0600*/  FMUL R4, R4, UR4 ;  /* 0x0000000404047c20 */ /* 0x000fe20008400000 */
[----:B------:R-:W-:Y:S01]  /*0610*/  LEA.HI R3, R3, R2, RZ, 0x2 ;  /* 0x0000000203037211 */ /* 0x000fe200078f10ff */
[----:B------:R-:W5:Y:S01]  /*0620*/  F2I.U32.TRUNC.NTZ R0, R0 ;  /* 0x0000000000007305 */ /* 0x000f62000020f000 */
[----:B------:R-:W-:Y:S01]  /*0630*/  LEA.HI R7, R7, R6, RZ, 0x2 ;  /* 0x0000000607077211 */ /* 0x000fe200078f10ff */
[----:B------:R-:W-:Y:S01]  /*0640*/  UMOV UR4, 0x20 ;  /* 0x0000002000047882 */ /* 0x000fe20000000000 */
[----:B------:R-:W-:Y:S01]  /*0650*/  LOP3.LUT R3, R3, 0xfffffffc, RZ, 0xc0, !PT ;  /* 0xfffffffc03037812 */ /* 0x000fe200078ec0ff */
[----:B------:R-:W4:Y:S01]  /*0660*/  @!UP1 S2UR UR10, SR_CgaCtaId ;  /* 0x00000000000a99c3 */ /* 0x000f220000008800 */
[----:B------:R-:W-:Y:S01]  /*0670*/  LOP3.LUT R7, R7, 0x3ffffffc, RZ, 0xc0, !PT ;  /* 0x3ffffffc07077812 */ /* 0x000fe200078ec0ff */
[----:B------:R-:W-:Y:S01]  /*0680*/  @!UP0 UMOV UR6, 0x400 ;  /* 0x0000040000068882 */ /* 0x000fe20000000000 */
[----:B------:R-:W-:-:S04]  /*0690*/  @!UP0 UIADD3 UR4, -UR4, 0x100000, URZ ;  /* 0x0010000004048890 */ /* 0x000fc8000fffe13f */
[----:B------:R-:W-:Y:S02]  /*06a0*/  @!UP0 USHF.L.U32 UR5, UR4, 0xb, URZ ;  /* 0x0000000b04058899 */ /* 0x000fe4000800063f */
[----:B------:R-:W-:Y:S01]  /*06b0*/  @!UP0 USHF.L.U32 UR4, UR4, 0x1, URZ ;  /* 0x0000000104048899 */ /* 0x000fe2000800063f */
[----:B------:R-:W3:Y:S01]  /*06c0*/  F2I.U32.TRUNC.NTZ R4, R4 ;  /* 0x0000000400047305 */ /* 0x000ee2000020f000 */
[----:B------:R-:W-:Y:S01]  /*06d0*/  IMAD.IADD R17, R2, 0x1, -R3 ;  /* 0x0000000102117824 */ /* 0x000fe200078e0a03 */
[----:B------:R-:W-:Y:S01]  /*06e0*/  @!UP1 UMOV UR9, 0x400 ;  /* 0x0000040000099882 */ /* 0x000fe20000000000 */
[----:B------:R-:W-:Y:S01]  /*06f0*/  IMAD.IADD R7, R6, 0x1, -R7 ;  /* 0x0000000106077824 */ /* 0x000fe200078e0a07 */
[----:B0-----:R-:W-:Y:S01]  /*0700*/  ISETP.EQ.U32.AND P4, PT, R10, 0x1, PT ;  /* 0x000000010a00780c */ /* 0x001fe20003f82070 */
[----:B------:R-:W-:Y:S01]  /*0710*/  VOTEU.ALL UP2, P1 ;  /* 0x00000000003f7886 */ /* 0x000fe20000840000 */
[----:B------:R-:W-:Y:S01]  /*0720*/  VOTEU.ALL UP3, P1 ;  /* 0x00000000003f7886 */ /* 0x000fe20000860000 */
[----:B------:R-:W-:Y:S01]  /*0730*/  IMAD R7, R7, 0x4, R8 ;  /* 0x0000000407077824 */ /* 0x000fe200078e0208 */
[----:B------:R-:W-:Y:S01]  /*0740*/  VOTEU.ALL UP4, P1 ;  /* 0x00000000003f7886 */ /* 0x000fe20000880000 */
[----:B------:R-:W-:Y:S01]  /*0750*/  VOTEU.ALL UP5, P1 ;  /* 0x00000000003f7886 */ /* 0x000fe200008a0000 */
[----:B------:R-:W-:Y:S01]  /*0760*/  ISETP.NE.AND P1, PT, R17, 0x3, PT ;  /* 0x000000031100780c */ /* 0x000fe20003f25270 */
[----:B------:R-:W-:Y:S01]  /*0770*/  IMAD.SHL.U32 R10, R7, 0x4, RZ ;  /* 0x00000004070a7824 */ /* 0x000fe200078e00ff */
[----:B--2---:R-:W-:Y:S01]  /*0780*/  @!UP0 ULEA UR8, UR7, UR6, 0x18 ;  /* 0x0000000607088291 */ /* 0x004fe2000f8ec03f */
[----:B-----5:R-:W-:Y:S01]  /*0790*/  IMAD.MOV R0, RZ, RZ, -R0 ;  /* 0x000000ffff007224 */ /* 0x020fe200078e0a00 */
[----:B------:R-:W-:-:S04]  /*07a0*/  @!UP1 UIADD3 UR6, -UR12, 0x100000, URZ ;  /* 0x001000000c069890 */ /* 0x000fc8000fffe13f */
[----:B------:R-:W-:Y:S02]  /*07b0*/  @!UP1 USHF.L.U32 UR7, UR6, 0xb, URZ ;  /* 0x0000000b06079899 */ /* 0x000fe4000800063f */
[----:B------:R-:W-:Y:S01]  /*07c0*/  @!UP1 USHF.L.U32 UR6, UR6, 0x1, URZ ;  /* 0x0000000106069899 */ /* 0x000fe2000800063f */
[----:B---3--:R-:W-:Y:S01]  /*07d0*/  IMAD.MOV R24, RZ, RZ, -R4 ;  /* 0x000000ffff187224 */ /* 0x008fe200078e0a04 */
[----:B------:R-:W-:Y:S01]  /*07e0*/  VOTEU.ALL UP0, P0 ;  /* 0x00000000003f7886 */ /* 0x000fe20000000000 */
[----:B------:R-:W-:Y:S01]  /*07f0*/  LOP3.LUT R10, R7, 0xc, R10, 0x78, !PT ;  /* 0x0000000c070a7812 */ /* 0x000fe200078e780a */
[----:B-1----:R-:W-:Y:S01]  /*0800*/  IMAD R22, R9, R0, UR13 ;  /* 0x0000000d09167e24 */ /* 0x002fe2000f8e0200 */
[----:B------:R-:W-:Y:S01]  /*0810*/  ISETP.EQ.OR P1, PT, R17, RZ, !P1 ;  /* 0x000000ff1100720c */ /* 0x000fe20004f22670 */
[----:B----4-:R-:W-:Y:S01]  /*0820*/  @!UP1 ULEA UR9, UR10, UR9, 0x18 ;  /* 0x000000090a099291 */ /* 0x010fe2000f8ec03f */
[----:B------:R-:W-:Y:S01]  /*0830*/  IMAD R3, R25, R24, R12 ;  /* 0x0000001819037224 */ /* 0x000fe200078e020c */
[----:B------:R-:W-:Y:S01]  /*0840*/  VOTEU.ALL UP1, P0 ;  /* 0x00000000003f7886 */ /* 0x000fe20000020000 */
[----:B------:R-:W-:Y:S01]  /*0850*/  LOP3.LUT P0, RZ, R14, 0x7, RZ, 0xc0, !PT ;  /* 0x000000070eff7812 */ /* 0x000fe2000780c0ff */
[----:B------:R-:W0:Y:S02]  /*0860*/  FENCE.VIEW.ASYNC.S ;  /* 0x00000000000073c6 */ /* 0x000e240000000000 */
[----:B0-----:R0:W1:Y:S01]  /*0870*/  @!UP0 SYNCS.EXCH.64 URZ, [UR8+0xc0], UR4 ;  /* 0x0000c004083f85b2 */ /* 0x0010620008000100 */
[----:B------:R-:W-:-:S02]  /*0880*/  ISETP.EQ.AND P1, PT, R5, RZ, P1 ;  /* 0x000000ff0500720c */ /* 0x000fc40000f22270 */
[----:B------:R-:W-:Y:S02]  /*0890*/  ISETP.NE.AND P3, PT, R3, R10, PT ;  /* 0x0000000a0300720c */ /* 0x000fe40003f65270 */
[----:B------:R-:W-:Y:S02]  /*08a0*/  ISETP.LT.U32.AND P0, PT, R10, 0x4, !P0 ;  /* 0x000000040a00780c */ /* 0x000fe40004701070 */
[----:B------:R-:W-:Y:S02]  /*08b0*/  ISETP.EQ.OR P3, PT, R22, RZ, !P3 ;  /* 0x000000ff1600720c */ /* 0x000fe40005f62670 */
[----:B------:R-:W-:Y:S02]  /*08c0*/  SEL R7, RZ, 0x1, !P1 ;  /* 0x00000001ff077807 */ /* 0x000fe40004800000 */
[----:B------:R-:W-:Y:S02]  /*08d0*/  R2UR UR11, R11 ;  /* 0x000000000b0b72ca */ /* 0x000fe400000e0000 */
[----:B------:R-:W-:-:S02]  /*08e0*/  PLOP3.LUT P0, PT, P0, P3, PT, 0x80, 0x0 ;  /* 0x000000000000781c */ /* 0x000fc40000707070 */
[----:B------:R-:W-:Y:S01]  /*08f0*/  SEL R7, R7, 0x2, P5 ;  /* 0x0000000207077807 */ /* 0x000fe20002800000 */
[----:B------:R0:W2:Y:S01]  /*0900*/  @!UP1 SYNCS.EXCH.64 URZ, [UR8+0xc8], UR4 ;  /* 0x0000c804083f95b2 */ /* 0x0000a20008000100 */
[----:B------:R-:W-:Y:S01]  /*0910*/  NOP ;  /* 0x0000000000007918 */ /* 0x000fe20000000000 */
[----:B------:R0:W3:Y:S01]  /*0920*/  @!UP2 SYNCS.EXCH.64 URZ, [UR9+0xa0], UR6 ;  /* 0x0000a006093fa5b2 */ /* 0x0000e20008000100 */
[----:B------:R0:W4:Y:S01]  /*0930*/  @!UP3 SYNCS.EXCH.64 URZ, [UR9+0xa8], UR6 ;  /* 0x0000a806093fb5b2 */ /* 0x0001220008000100 */
[----:B------:R0:W0:Y:S01]  /*0940*/  @!UP4 SYNCS.EXCH.64 URZ, [UR9+0xb0], UR6 ;  /* 0x0000b006093fc5b2 */ /* 0x0000220008000100 */
[----:B------:R0:W0:Y:S01]  /*0950*/  @!UP5 SYNCS.EXCH.64 URZ, [UR9+0xb8], UR6 ;  /* 0x0000b806093fd5b2 */ /* 0x0000220008000100 */
[----:B------:R-:W-:Y:S01]  /*0960*/  NOP ;  /* 0x0000000000007918 */ /* 0x000fe20000000000 */
[----:B------:R-:W-:Y:S05]  /*0970*/  @!P4 BRA `(.L_x_4) ;  /* 0x000000000008c947 */ /* 0x000fea0003800000 */
[----:B01234-:R-:W-:Y:S01]  /*0980*/  UCGABAR_ARV ;  /* 0x00000000000079c7 */ /* 0x01ffe20008000000 */
[----:B------:R-:W-:Y:S05]  /*0990*/  BRA `(.L_x_5) ;  /* 0x0000000000047947 */ /* 0x000fea0003800000 */
.L_x_4:
[----:B01234-:R-:W-:Y:S01]  /*09a0*/  NOP ;  /* 0x0000000000007918 */ /* 0x01ffe20000000000 */
.L_x_5:
[----:B------:R-:W-:Y:S01]  /*09b0*/  ULDC.64 UR4, c[0x0][0x598] ;  /* 0x0001660000047ab9 */ /* 0x000fe20000000a00 */
[----:B------:R-:W-:Y:S01]  /*09c0*/  ULDC.64 UR14, c[0x0][0x208] ;  /* 0x00008200000e7ab9 */ /* 0x000fe20000000a00 */
[----:B------:R-:W-:-:S04]  /*09d0*/  ISETP.NE.U32.AND P1, PT, RZ, UR4, PT ;  /* 0x00000004ff007c0c */ /* 0x000fc8000bf25070 */
[----:B------:R-:W-:-:S13]  /*09e0*/  ISETP.NE.AND.EX P1, PT, RZ, UR5, PT, P1 ;  /* 0x00000005ff007c0c */ /* 0x000fda000bf25310 */
[----:B------:R-:W-:Y:S05]  /*09f0*/  @!P1 BRA `(.L_x_6) ;  /* 0x00000000001c9947 */ /* 0x000fea0003800000 */
[----:B------:R-:W0:Y:S02]  /*0a00*/  LDC.64 R2, c[0x0][0x598] ;  /* 0x00016600ff027b82 */ /* 0x000e240000000a00 */
[----:B0-----:R-:W2:Y:S02]  /*0a10*/  LDG.E.64 R2, desc[UR14][R2.64] ;  /* 0x0000000e02027981 */ /* 0x001ea4000c1e1b00 */
[----:B--2---:R-:W-:-:S04]  /*0a20*/  ISETP.NE.U32.AND P1, PT, R2, RZ, PT ;  /* 0x000000ff0200720c */ /* 0x004fc80003f25070 */
[----:B------:R-:W-:-:S13]  /*0a30*/  ISETP.NE.AND.EX P1, PT, R3, RZ, PT, P1 ;  /* 0x000000ff0300720c */ /* 0x000fda0003f25310 */
[----:B------:R-:W-:Y:S05]  /*0a40*/  @!P1 BRA `(.L_x_6) ;  /* 0x0000000000089947 */ /* 0x000fea0003800000 */
[----:B------:R0:W5:Y:S01]  /*0a50*/  LD.E R11, desc[UR14][R2.64] ;  /* 0x0000000e020b7980 */ /* 0x000162000c101900 */
[----:B------:R-:W-:Y:S05]  /*0a60*/  BRA `(.L_x_7) ;  /* 0x0000000000207947 */ /* 0x000fea0003800000 */
.L_x_6:
[----:B------:R-:W-:Y:S02]  /*0a70*/  ULDC.64 UR4, c[0x0][0x588] ;  /* 0x0001620000047ab9 */ /* 0x000fe40000000a00 */
[----:B------:R-:W-:-:S04]  /*0a80*/  ISETP.NE.U32.AND P1, PT, RZ, UR4, PT ;  /* 0x00000004ff007c0c */ /* 0x000fc8000bf25070 */
[----:B------:R-:W-:-:S13]  /*0a90*/  ISETP.NE.AND.EX P1, PT, RZ, UR5, PT, P1 ;  /* 0x00000005ff007c0c */ /* 0x000fda000bf25310 */
[----:B------:R-:W-:Y:S05]  /*0aa0*/  @!P1 BRA `(.L_x_8) ;  /* 0x00000000000c9947 */ /* 0x000fea0003800000 */
[----:B------:R-:W0:Y:S02]  /*0ab0*/  LDC.64 R2, c[0x0][0x588] ;  /* 0x00016200ff027b82 */ /* 0x000e240000000a00 */
[----:B0-----:R1:W5:Y:S01]  /*0ac0*/  LDG.E R11, desc[UR14][R2.64] ;  /* 0x0000000e020b7981 */ /* 0x001362000c1e1900 */
[----:B------:R-:W-:Y:S05]  /*0ad0*/  BRA `(.L_x_7) ;  /* 0x0000000000047947 */ /* 0x000fea0003800000 */
.L_x_8:
[----:B------:R-:W2:Y:S02]  /*0ae0*/  LDC R11, c[0x0][0x580] ;  /* 0x00016000ff0b7b82 */ /* 0x000ea40000000800 */
.L_x_7:
[----:B------:R-:W-:Y:S02]  /*0af0*/  ULDC.64 UR4, c[0x0][0x5a0] ;  /* 0x0001680000047ab9 */ /* 0x000fe40000000a00 */
[----:B------:R-:W-:-:S04]  /*0b00*/  ISETP.NE.U32.AND P1, PT, RZ, UR4, PT ;  /* 0x00000004ff007c0c */ /* 0x000fc8000bf25070 */
[----:B------:R-:W-:-:S13]  /*0b10*/  ISETP.NE.AND.EX P1, PT, RZ, UR5, PT, P1 ;  /* 0x00000005ff007c0c */ /* 0x000fda000bf25310 */
[----:B------:R-:W-:Y:S05]  /*0b20*/  @!P1 BRA `(.L_x_9) ;  /* 0x00000000001c9947 */ /* 0x000fea0003800000 */
[----:B01----:R-:W0:Y:S02]  /*0b30*/  LDC.64 R2, c[0x0][0x5a0] ;  /* 0x00016800ff027b82 */ /* 0x003e240000000a00 */
[----:B0-----:R-:W3:Y:S02]  /*0b40*/  LDG.E.64 R2, desc[UR14][R2.64] ;  /* 0x0000000e02027981 */ /* 0x001ee4000c1e1b00 */
[----:B---3--:R-:W-:-:S04]  /*0b50*/  ISETP.NE.U32.AND P1, PT, R2, RZ, PT ;  /* 0x000000ff0200720c */ /* 0x008fc80003f25070 */
[----:B------:R-:W-:-:S13]  /*0b60*/  ISETP.NE.AND.EX P1, PT, R3, RZ, PT, P1 ;  /* 0x000000ff0300720c */ /* 0x000fda0003f25310 */
[----:B------:R-:W-:Y:S05]  /*0b70*/  @!P1 BRA `(.L_x_9) ;  /* 0x0000000000089947 */ /* 0x000fea0003800000 */
[----:B------:R0:W5:Y:S01]  /*0b80*/  LD.E R15, desc[UR14][R2.64] ;  /* 0x0000000e020f7980 */ /* 0x000162000c101900 */
[----:B------:R-:W-:Y:S05]  /*0b90*/  BRA `(.L_x_10) ;  /* 0x0000000000207947 */ /* 0x000fea0003800000 */
.L_x_9:
[----:B------:R-:W-:Y:S02]  /*0ba0*/  ULDC.64 UR4, c[0x0][0x590] ;  /* 0x0001640000047ab9 */ /* 0x000fe40000000a00 */
[----:B------:R-:W-:-:S04]  /*0bb0*/  ISETP.NE.U32.AND P1, PT, RZ, UR4, PT ;  /* 0x00000004ff007c0c */ /* 0x000fc8000bf25070 */
[----:B------:R-:W-:-:S13]  /*0bc0*/  ISETP.NE.AND.EX P1, PT, RZ, UR5, PT, P1 ;  /* 0x00000005ff007c0c */ /* 0x000fda000bf25310 */
[----:B------:R-:W-:Y:S05]  /*0bd0*/  @!P1 BRA `(.L_x_11) ;  /* 0x00000000000c9947 */ /* 0x000fea0003800000 */
[----:B01----:R-:W0:Y:S02]  /*0be0*/  LDC.64 R2, c[0x0][0x590] ;  /* 0x00016400ff027b82 */ /* 0x003e240000000a00 */
[----:B0-----:R1:W5:Y:S01]  /*0bf0*/  LDG.E R15, desc[UR14][R2.64] ;  /* 0x0000000e020f7981 */ /* 0x001362000c1e1900 */
[----:B------:R-:W-:Y:S05]  /*0c00*/  BRA `(.L_x_10) ;  /* 0x0000000000047947 */ /* 0x000fea0003800000 */
.L_x_11:
[----:B------:R-:W3:Y:S02]  /*0c10*/  LDC R15, c[0x0][0x584] ;  /* 0x00016100ff0f7b82 */ /* 0x000ee40000000800 */
.L_x_10:
[----:B------:R-:W4:Y:S01]  /*0c20*/  LDC R0, c[0x0][0x65c] ;  /* 0x00019700ff007b82 */ /* 0x000f220000000800 */
[----:B------:R-:W-:Y:S01]  /*0c30*/  ULDC UR8, c[0x0][0x28c] ;  /* 0x0000a30000087ab9 */ /* 0x000fe20000000800 */
[----:B------:R-:W-:Y:S01]  /*0c40*/  ISETP.NE.AND P1, PT, R5, 0x2, PT ;  /* 0x000000020500780c */ /* 0x000fe20003f25270 */
[----:B------:R-:W-:Y:S01]  /*0c50*/  UIADD3 UR8, UR8, 0x7f, URZ ;  /* 0x0000007f08087890 */ /* 0x000fe2000fffe03f */
[----:B------:R-:W-:Y:S01]  /*0c60*/  IMAD.U32 R4, RZ, RZ, UR13 ;  /* 0x0000000dff047e24 */ /* 0x000fe2000f8e00ff */
[----:B------:R-:W-:Y:S01]  /*0c70*/  UMOV UR5, URZ ;  /* 0x0000003f00057c82 */ /* 0x000fe20008000000 */
[----:B------:R-:W-:Y:S01]  /*0c80*/  UMOV UR4, URZ ;  /* 0x0000003f00047c82 */ /* 0x000fe20008000000 */
[----:B------:R-:W-:-:S04]  /*0c90*/  USHF.R.S32.HI UR9, URZ, 0x1f, UR8 ;  /* 0x0000001f3f097899 */ /* 0x000fc80008011408 */
[----:B------:R-:W-:Y:S01]  /*0ca0*/  ULEA.HI UR9, UR9, UR8, URZ, 0x7 ;  /* 0x0000000809097291 */ /* 0x000fe2000f8f383f */
[----:B----4-:R-:W-:-:S13]  /*0cb0*/  ISETP.NE.AND P3, PT, R0, 0x1, PT ;  /* 0x000000010000780c */ /* 0x010fda0003f65270 */
[----:B01----:R-:W0:Y:S01]  /*0cc0*/  @P3 LDC R3, c[0x0][0x10] ;  /* 0x00000400ff033b82 */ /* 0x003e220000000800 */
[----:B------:R-:W-:Y:S02]  /*0cd0*/  @P3 IMAD.MOV.U32 R13, RZ, RZ, RZ ;  /* 0x000000ffff0d3224 */ /* 0x000fe400078e00ff */
[----:B------:R-:W-:-:S05]  /*0ce0*/  @P3 IMAD.MOV.U32 R5, RZ, RZ, RZ ;  /* 0x000000ffff053224 */ /* 0x000fca00078e00ff */
[----:B------:R-:W1:Y:S01]  /*0cf0*/  @!P3 LDC R9, c[0x0][0xc] ;  /* 0x00000300ff09bb82 */ /* 0x000e620000000800 */
[----:B------:R-:W-:Y:S01]  /*0d00*/  ULDC UR6, c[0x0][0xc] ;  /* 0x0000030000067ab9 */ /* 0x000fe20000000800 */
[----:B------:R-:W-:Y:S02]  /*0d10*/  ULDC UR7, c[0x0][0x10] ;  /* 0x0000040000077ab9 */ /* 0x000fe40000000800 */
[----:B------:R-:W-:-:S04]  /*0d20*/  UIMAD.WIDE.U32 UR6, UR6, UR7, URZ ;  /* 0x00000007060672a5 */ /* 0x000fc8000f8e003f */
[----:B------:R-:W4:Y:S01]  /*0d30*/  LDC R8, c[0x0][0x14] ;  /* 0x00000500ff087b82 */ /* 0x000f220000000800 */
[----:B0-----:R-:W-:Y:S01]  /*0d40*/  @P3 IMAD.WIDE.U32 R2, R3, UR13, R12 ;  /* 0x0000000d03023c25 */ /* 0x001fe2000f8e000c */
[----:B------:R-:W-:-:S03]  /*0d50*/  USHF.R.S32.HI UR13, URZ, 0x7, UR9 ;  /* 0x000000073f0d7899 */ /* 0x000fc60008011409 */
[----:B------:R-:W-:Y:S02]  /*0d60*/  @P3 IMAD.IADD R3, R3, 0x1, R5 ;  /* 0x0000000103033824 */ /* 0x000fe400078e0205 */
[----:B------:R-:W-:Y:S02]  /*0d70*/  IMAD.MOV.U32 R5, RZ, RZ, RZ ;  /* 0x000000ffff057224 */ /* 0x000fe400078e00ff */
[----:B-1----:R-:W-:-:S04]  /*0d80*/  @!P3 IMAD.WIDE.U32 R4, R12, R9, R4 ;  /* 0x000000090c04b225 */ /* 0x002fc800078e0004 */
[----:B------:R-:W-:Y:S02]  /*0d90*/  @!P3 IMAD.MOV.U32 R2, RZ, RZ, R4 ;  /* 0x000000ffff02b224 */ /* 0x000fe400078e0004 */
[C---:B----4-:R-:W-:Y:S02]  /*0da0*/  IMAD R19, R8.reuse, UR7, RZ ;  /* 0x0000000708137c24 */ /* 0x050fe4000f8e02ff */
[----:B------:R-:W-:Y:S01]  /*0db0*/  IMAD.WIDE.U32 R8, R8, UR6, RZ ;  /* 0x0000000608087c25 */ /* 0x000fe2000f8e00ff */
[----:B------:R-:W-:-:S03]  /*0dc0*/  ULDC.64 UR6, c[0x0][0x650] ;  /* 0x0001940000067ab9 */ /* 0x000fc60000000a00 */
[----:B------:R-:W-:Y:S02]  /*0dd0*/  @!P3 IMAD.MOV.U32 R3, RZ, RZ, R5 ;  /* 0x000000ffff03b224 */ /* 0x000fe400078e0005 */
[----:B------:R-:W-:Y:S01]  /*0de0*/  IMAD.IADD R0, R9, 0x1, R19 ;  /* 0x0000000109007824 */ /* 0x000fe200078e0213 */
[----:B------:R-:W-:Y:S06]  /*0df0*/  @P1 BRA `(.L_x_12) ;  /* 0x0000000000201947 */ /* 0x000fec0003800000 */
[----:B------:R-:W-:Y:S01]  /*0e00*/  UISETP.GE.U32.AND UP0, UPT, UR13, 0x9, UPT ;  /* 0x000000090d00788c */ /* 0x000fe2000bf06070 */
[----:B------:R-:W-:Y:S01]  /*0e10*/  IADD3 R2, P1, R2, R8, RZ ;  /* 0x0000000802027210 */ /* 0x000fe20007f3e0ff */
[----:B------:R-:W-:-:S04]  /*0e20*/  UIMAD.WIDE.U32 UR4, UR13, 0x38e38e39, URZ ;  /* 0x38e38e390d0478a5 */ /* 0x000fc8000f8e003f */
[----:B------:R-:W-:Y:S01]  /*0e30*/  USHF.R.U32.HI UR5, URZ, 0x1, UR5 ;  /* 0x000000013f057899 */ /* 0x000fe20008011605 */
[----:B------:R-:W-:Y:S02]  /*0e40*/  IMAD.X R3, R0, 0x1, R3, P1 ;  /* 0x0000000100037824 */ /* 0x000fe400008e0603 */
[----:B------:R-:W-:Y:S02]  /*0e50*/  UMOV UR4, URZ ;  /* 0x0000003f00047c82 */ /* 0x000fe40008000000 */
[----:B------:R-:W-:Y:S02]  /*0e60*/  @UP0 ULOP3.LUT UR4, UR5, 0x1, URZ, 0xc0, !UPT ;  /* 0x0000000105040892 */ /* 0x000fe4000f8ec03f */
[----:B------:R-:W-:-:S12]  /*0e70*/  UIMAD UR5, UR5, -0x9, UR13 ;  /* 0xfffffff7050578a4 */ /* 0x000fd8000f8e020d */
.L_x_12:
[----:B------:R-:W-:Y:S01]  /*0e80*/  ISETP.GE.U32.AND P1, PT, R2, UR6, PT ;  /* 0x0000000602007c0c */ /* 0x000fe2000bf26070 */
[----:B------:R-:W-:Y:S01]  /*0e90*/  IMAD.MOV.U32 R6, RZ, RZ, -0x1 ;  /* 0xffffffffff067424 */ /* 0x000fe200078e00ff */
[----:B------:R-:W-:Y:S01]  /*0ea0*/  PRMT R18, RZ, 0x7610, R18 ;  /* 0x00007610ff127816 */ /* 0x000fe20000000012 */
[----:B------:R-:W-:Y:S01]  /*0eb0*/  IMAD.MOV.U32 R5, RZ, RZ, -0x1 ;  /* 0xffffffffff057424 */ /* 0x000fe200078e00ff */
[----:B------:R-:W-:Y:S01]  /*0ec0*/  ISETP.GE.U32.AND.EX P1, PT, R3, UR7, PT, P1 ;  /* 0x0000000703007c0c */ /* 0x000fe2000bf26110 */
[----:B------:R-:W-:-:S12]  /*0ed0*/  IMAD.MOV.U32 R4, RZ, RZ, -0x1 ;  /* 0xffffffffff047424 */ /* 0x000fd800078e00ff */
[----:B------:R-:W-:Y:S05]  /*0ee0*/  @P1 BRA `(.L_x_13) ;  /* 0x0000000400241947 */ /* 0x000fea0003800000 */
[----:B------:R-:W0:Y:S01]  /*0ef0*/  LDC.64 R28, c[0x0][0x628] ;  /* 0x00018a00ff1c7b82 */ /* 0x000e220000000a00 */
[----:B------:R-:W-:Y:S02]  /*0f00*/  IMAD.MOV.U32 R4, RZ, RZ, R2 ;  /* 0x000000ffff047224 */ /* 0x000fe400078e0002 */
[----:B------:R-:W-:-:S05]  /*0f10*/  IMAD.MOV.U32 R5, RZ, RZ, R3 ;  /* 0x000000ffff057224 */ /* 0x000fca00078e0003 */
[----:B------:R-:W1:Y:S08]  /*0f20*/  LDC R6, c[0x0][0x630] ;  /* 0x00018c00ff067b82 */ /* 0x000e700000000800 */
[----:B------:R-:W4:Y:S01]  /*0f30*/  LDC.64 R30, c[0x0][0x620] ;  /* 0x00018800ff1e7b82 */ /* 0x000f220000000a00 */
[----:B0-----:R-:W-:-:S04]  /*0f40*/  ISETP.NE.U32.AND P1, PT, R28, RZ, PT ;  /* 0x000000ff1c00720c */ /* 0x001fc80003f25070 */
[----:B------:R-:W-:-:S13]  /*0f50*/  ISETP.NE.AND.EX P1, PT, R29, RZ, PT, P1 ;  /* 0x000000ff1d00720c */ /* 0x000fda0003f25310 */
[----:B-1--4-:R-:W-:Y:S05]  /*0f60*/  @!P1 BRA `(.L_x_14) ;  /* 0x0000000000289947 */ /* 0x012fea0003800000 */
[----:B------:R-:W0:Y:S02]  /*0f70*/  LDC R21, c[0x0][0x634] ;  /* 0x00018d00ff157b82 */ /* 0x000e240000000800 */
[----:B0-----:R-:W-:-:S05]  /*0f80*/  IADD3 R21, P1, R2, R21, RZ ;  /* 0x0000001502157210 */ /* 0x001fca0007f3e0ff */
[----:B------:R-:W-:-:S04]  /*0f90*/  IMAD.X R27, RZ, RZ, R3, P1 ;  /* 0x000000ffff1b7224 */ /* 0x000fc800008e0603 */
[----:B------:R-:W-:-:S04]  /*0fa0*/  IMAD.WIDE.U32 R4, R27, R28, RZ ;  /* 0x0000001c1b047225 */ /* 0x000fc800078e00ff */
[----:B------:R-:W-:-:S04]  /*0fb0*/  IMAD.WIDE.U32 R18, P1, R21, R29, R4 ;  /* 0x0000001d15127225 */ /* 0x000fc80007820004 */
[----:B------:R-:W-:-:S04]  /*0fc0*/  IMAD.WIDE.U32 R4, R21, R28, RZ ;  /* 0x0000001c15047225 */ /* 0x000fc800078e00ff */
[----:B------:R-:W-:Y:S01]  /*0fd0*/  IMAD.X R21, RZ, RZ, RZ, P1 ;  /* 0x000000ffff157224 */ /* 0x000fe200008e06ff */
[----:B------:R-:W-:Y:S01]  /*0fe0*/  IADD3 RZ, P1, R5, R18, RZ ;  /* 0x0000001205ff7210 */ /* 0x000fe20007f3e0ff */
[----:B------:R-:W-:-:S04]  /*0ff0*/  IMAD.MOV.U32 R20, RZ, RZ, R19 ;  /* 0x000000ffff147224 */ /* 0x000fc800078e0013 */
[----:B------:R-:W-:-:S08]  /*1000*/  IMAD.WIDE.U32.X R4, R27, R29, R20, P1 ;  /* 0x0000001d1b047225 */ /* 0x000fd000008e0414 */
.L_x_14:
[----:B------:R-:W0:Y:S01]  /*1010*/  LDC.64 R32, c[0x0][0x640] ;  /* 0x00019000ff207b82 */ /* 0x000e220000000a00 */
[-CC-:B------:R-:W-:Y:S01]  /*1020*/  SHF.R.U64 R34, R4, R6.reuse, R5.reuse ;  /* 0x0000000604227219 */ /* 0x180fe20000001205 */
[----:B------:R-:W-:Y:S01]  /*1030*/  IMAD.MOV.U32 R37, RZ, RZ, 0x1 ;  /* 0x00000001ff257424 */ /* 0x000fe200078e00ff */
[----:B------:R-:W-:Y:S02]  /*1040*/  SHF.R.U32.HI R4, RZ, R6, R5 ;  /* 0x00000006ff047219 */ /* 0x000fe40000011605 */
[----:B------:R-:W-:-:S03]  /*1050*/  IADD3 R19, P1, RZ, -R34, RZ ;  /* 0x80000022ff137210 */ /* 0x000fc60007f3e0ff */
[----:B------:R-:W1:Y:S02]  /*1060*/  LDC R18, c[0x0][0x618] ;  /* 0x00018600ff127b82 */ /* 0x000e640000000800 */
[----:B------:R-:W-:-:S04]  /*1070*/  IMAD.X R5, RZ, RZ, ~R4, P1 ;  /* 0x000000ffff057224 */ /* 0x000fc800008e0e04 */
[-C--:B------:R-:W-:Y:S02]  /*1080*/  IMAD R6, R5, R30.reuse, RZ ;  /* 0x0000001e05067224 */ /* 0x080fe400078e02ff */
[----:B------:R-:W4:Y:S01]  /*1090*/  LDC R21, c[0x0][0x608] ;  /* 0x00018200ff157b82 */ /* 0x000f220000000800 */
[----:B------:R-:W-:-:S04]  /*10a0*/  IMAD.WIDE.U32 R4, R19, R30, R2 ;  /* 0x0000001e13047225 */ /* 0x000fc800078e0002 */
[----:B------:R-:W-:-:S03]  /*10b0*/  IMAD R19, R19, R31, R6 ;  /* 0x0000001f13137224 */ /* 0x000fc600078e0206 */
[----:B------:R-:W2:Y:S01]  /*10c0*/  LDC R26, c[0x0][0x658] ;  /* 0x00019600ff1a7b82 */ /* 0x000ea20000000800 */
[----:B------:R-:W-:Y:S01]  /*10d0*/  IMAD.IADD R5, R5, 0x1, R19 ;  /* 0x0000000105057824 */ /* 0x000fe200078e0213 */
[----:B0-----:R-:W-:Y:S01]  /*10e0*/  ISETP.NE.U32.AND P1, PT, R32, RZ, PT ;  /* 0x000000ff2000720c */ /* 0x001fe20003f25070 */
[----:B------:R-:W-:-:S03]  /*10f0*/  IMAD.MOV.U32 R19, RZ, RZ, -0x1 ;  /* 0xffffffffff137424 */ /* 0x000fc600078e00ff */
[----:B------:R-:W-:Y:S02]  /*1100*/  ISETP.NE.AND.EX P1, PT, R33, RZ, PT, P1 ;  /* 0x000000ff2100720c */ /* 0x000fe40003f25310 */
[----:B------:R-:W0:Y:S01]  /*1110*/  LDC R31, c[0x0][0x600] ;  /* 0x00018000ff1f7b82 */ /* 0x000e220000000800 */
[-CC-:B-1----:R-:W-:Y:S02]  /*1120*/  SHF.R.U64 R29, R4, R18.reuse, R5.reuse ;  /* 0x00000012041d7219 */ /* 0x182fe40000001205 */
[----:B------:R-:W-:-:S05]  /*1130*/  SHF.R.U32.HI R4, RZ, R18, R5 ;  /* 0x00000012ff047219 */ /* 0x000fca0000011605 */
[----:B------:R-:W1:Y:S01]  /*1140*/  LDC R28, c[0x0][0x648] ;  /* 0x00019200ff1c7b82 */ /* 0x000e620000000800 */
[-CC-:B----4-:R-:W-:Y:S02]  /*1150*/  SHF.R.U64 R39, R29, R21.reuse, R4.reuse ;  /* 0x000000151d277219 */ /* 0x190fe40000001204 */
[----:B------:R-:W-:-:S05]  /*1160*/  SHF.R.U32.HI R5, RZ, R21, R4 ;  /* 0x00000015ff057219 */ /* 0x000fca0000011604 */
[----:B------:R-:W4:Y:S01]  /*1170*/  LDC R35, c[0x0][0x638] ;  /* 0x00018e00ff237b82 */ /* 0x000f220000000800 */
[-C--:B--2---:R-:W-:Y:S02]  /*1180*/  SHF.L.U32 R4, R19, R26.reuse, RZ ;  /* 0x0000001a13047219 */ /* 0x084fe400000006ff */
[--C-:B------:R-:W-:Y:S02]  /*1190*/  SHF.R.U64 R36, R39, R26, R5.reuse ;  /* 0x0000001a27247219 */ /* 0x100fe40000001205 */
[----:B------:R-:W-:Y:S02]  /*11a0*/  LOP3.LUT R6, RZ, R4, RZ, 0x33, !PT ;  /* 0x00000004ff067212 */ /* 0x000fe400078e33ff */
[----:B------:R-:W-:Y:S01]  /*11b0*/  SHF.R.U32.HI R5, RZ, R26, R5 ;  /* 0x0000001aff057219 */ /* 0x000fe20000011605 */
[----:B------:R-:W2:Y:S01]  /*11c0*/  LDC R30, c[0x0][0x610] ;  /* 0x00018400ff1e7b82 */ /* 0x000ea20000000800 */
[----:B------:R-:W-:Y:S01]  /*11d0*/  IMAD.MOV.U32 R4, RZ, RZ, R36 ;  /* 0x000000ffff047224 */ /* 0x000fe200078e0024 */
[----:B------:R-:W-:Y:S06]  /*11e0*/  @!P1 BRA `(.L_x_15) ;  /* 0x0000000000289947 */ /* 0x000fec0003800000 */
[----:B------:R-:W3:Y:S02]  /*11f0*/  LDC R21, c[0x0][0x64c] ;  /* 0x00019300ff157b82 */ /* 0x000ee40000000800 */
[----:B---3--:R-:W-:-:S05]  /*1200*/  IADD3 R21, P1, R36, R21, RZ ;  /* 0x0000001524157210 */ /* 0x008fca0007f3e0ff */
        /* <DEDUP_REMOVED lines=8> */
.L_x_15:
[----:B-1----:R-:W-:Y:S01]  /*1290*/  SHF.R.U64 R13, R4, R28, R5 ;  /* 0x0000001c040d7219 */ /* 0x002fe20000001205 */
[----:B------:R-:W-:Y:S01]  /*12a0*/  @P3 IMAD R22, R25, R24, R12 ;  /* 0x0000001819163224 */ /* 0x000fe200078e020c */
[----:B------:R-:W-:Y:S02]  /*12b0*/  SHF.L.U32 R4, R37, R26, RZ ;  /* 0x0000001a25047219 */ /* 0x000fe400000006ff */
[----:B------:R-:W-:Y:S01]  /*12c0*/  LOP3.LUT R5, R39, R6, RZ, 0xc0, !PT ;  /* 0x0000000627057212 */ /* 0x000fe200078ec0ff */
[----:B0-----:R-:W-:Y:S02]  /*12d0*/  VIADD R6, R31, 0xffffffff ;  /* 0xffffffff1f067836 */ /* 0x001fe40000000000 */
[----:B------:R-:W-:Y:S02]  /*12e0*/  IMAD.MOV R18, RZ, RZ, -R13 ;  /* 0x000000ffff127224 */ /* 0x000fe400078e0a0d */
[----:B------:R-:W-:Y:S01]  /*12f0*/  IMAD R5, R4, R13, R5 ;  /* 0x0000000d04057224 */ /* 0x000fe200078e0205 */
[----:B------:R-:W-:Y:S01]  /*1300*/  LOP3.LUT R13, R29, R6, RZ, 0xc0, !PT ;  /* 0x000000061d0d7212 */ /* 0x000fe200078ec0ff */
[----:B----4-:R-:W-:-:S02]  /*1310*/  IMAD R4, R18, R35, R36 ;  /* 0x0000002312047224 */ /* 0x010fc400078e0224 */
[----:B--2---:R-:W-:Y:S02]  /*1320*/  IMAD R6, R5, R30, R22 ;  /* 0x0000001e05067224 */ /* 0x004fe400078e0216 */
[----:B------:R-:W-:Y:S02]  /*1330*/  IMAD R13, R4, R31, R13 ;  /* 0x0000001f040d7224 */ /* 0x000fe400078e020d */
[----:B------:R-:W-:Y:S02]  /*1340*/  IMAD.MOV.U32 R18, RZ, RZ, 0x1 ;  /* 0x00000001ff127424 */ /* 0x000fe400078e00ff */
[----:B------:R-:W-:Y:S01]  /*1350*/  IMAD.MOV.U32 R4, RZ, RZ, R34 ;  /* 0x000000ffff047224 */ /* 0x000fe200078e0022 */
[----:B------:R-:W-:Y:S02]  /*1360*/  SEL R5, R13, R6, !P3 ;  /* 0x000000060d057207 */ /* 0x000fe40005800000 */
[----:B------:R-:W-:-:S07]  /*1370*/  SEL R6, R6, R13, !P3 ;  /* 0x0000000d06067207 */ /* 0x000fce0005800000 */
.L_x_13:
[----:B------:R-:W-:Y:S05]  /*1380*/  @!P4 BRA `(.L_x_16) ;  /* 0x00000000000cc947 */ /* 0x000fea0003800000 */
[----:B------:R-:W-:Y:S01]  /*1390*/  UCGABAR_WAIT ;  /* 0x0000000000007dc7 */ /* 0x000fe20008000000 */
[----:B------:R-:W-:Y:S01]  /*13a0*/  CCTL.IVALL ;  /* 0x00000000ff00798f */ /* 0x000fe20002000000 */
[----:B------:R-:W-:Y:S05]  /*13b0*/  BRA `(.L_x_17) ;  /* 0x0000000000047947 */ /* 0x000fea0003800000 */
.L_x_16:
[----:B------:R-:W-:Y:S06]  /*13c0*/  BAR.SYNC.DEFER_BLOCKING 0x0 ;  /* 0x0000000000007b1d */ /* 0x000fec0000010000 */
.L_x_17:
[----:B------:R-:W-:Y:S05]  /*13d0*/  @!P2 BRA `(.L_x_18) ;  /* 0x0000006c00c0a947 */ /* 0x000fea0003800000 */
[----:B------:R-:W-:-:S13]  /*13e0*/  ISETP.GT.U32.AND P1, PT, R38, 0x1, PT ;  /* 0x000000012600780c */ /* 0x000fda0003f24070 */
[----:B------:R-:W-:Y:S05]  /*13f0*/  @P1 EXIT ;  /* 0x000000000000194d */ /* 0x000fea0003800000 */
.L_x_19:
[----:B------:R-:W-:-:S08]  /*1400*/  NOP ;  /* 0x0000000000007918 */ /* 0x000fd00000000000 */
[----:B------:R-:W0:Y:S02]  /*1410*/  USETMAXREG.TRY_ALLOC.CTAPOOL UP0, 0xe8 ;  /* 0x000000e8000079c8 */ /* 0x000e240008000600 */
[----:B0-----:R-:W-:-:S13]  /*1420*/  PLOP3.LUT P1, PT, PT, PT, UP0, 0x80, 0x0 ;  /* 0x000000000000781c */ /* 0x001fda0003f2f008 */
[----:B------:R-:W-:Y:S05]  /*1430*/  @!P1 BRA `(.L_x_19) ;  /* 0xfffffffc00f09947 */ /* 0x000fea000383ffff */
[----:B------:R-:W-:-:S13]  /*1440*/  LOP3.LUT P1, RZ, R18, 0xff, RZ, 0xc0, !PT ;  /* 0x000000ff12ff7812 */ /* 0x000fda000782c0ff */
[----:B------:R-:W-:Y:S05]  /*1450*/  @!P1 EXIT ;  /* 0x000000000000994d */ /* 0x000fea0003800000 */
[----:B------:R-:W0:Y:S01]  /*1460*/  S2UR UR6, SR_CgaCtaId ;  /* 0x00000000000679c3 */ /* 0x000e220000008800 */
[CC--:B------:R-:W-:Y:S01]  /*1470*/  LEA.HI R13, R23.reuse, R14.reuse, RZ, 0x2 ;  /* 0x0000000e170d7211 */ /* 0x0c0fe200078f10ff */
[----:B------:R-:W-:Y:S01]  /*1480*/  UIADD3 UR7, UR11, -0x1, URZ ;  /* 0xffffffff0b077890 */ /* 0x000fe2000fffe03f */
[----:B------:R-:W-:Y:S01]  /*1490*/  LEA.HI R23, R23, R14, RZ, 0x5 ;  /* 0x0000000e17177211 */ /* 0x000fe200078f28ff */
[----:B------:R-:W-:Y:S01]  /*14a0*/  UMOV UR9, 0x400 ;  /* 0x0000040000097882 */ /* 0x000fe20000000000 */
[--C-:B------:R-:W-:Y:S01]  /*14b0*/  SHF.R.S32.HI R12, RZ, 0x2, R13.reuse ;  /* 0x00000002ff0c7819 */ /* 0x100fe2000001140d */
[----:B------:R-:W-:Y:S01]  /*14c0*/  UISETP.LT.AND UP0, UPT, UR13, 0x1, UPT ;  /* 0x000000010d00788c */ /* 0x000fe2000bf01270 */
[----:B------:R-:W-:Y:S01]  /*14d0*/  SHF.R.S32.HI R17, RZ, 0x1f, R13 ;  /* 0x0000001fff117819 */ /* 0x000fe2000001140d */
[----:B------:R-:W-:Y:S01]  /*14e0*/  USHF.L.U32 UR21, UR13, 0x1, URZ ;  /* 0x000000010d157899 */ /* 0x000fe2000800063f */
[----:B------:R-:W-:Y:S01]  /*14f0*/  SHF.R.S32.HI R23, RZ, 0x5, R23 ;  /* 0x00000005ff177819 */ /* 0x000fe20000011417 */
[----:B------:R-:W-:Y:S01]  /*1500*/  USEL UR10, UR13, 0x1, UP0 ;  /* 0x000000010d0a7887 */ /* 0x000fe20008000000 */
[----:B------:R-:W-:Y:S01]  /*1510*/  LEA.HI R17, R17, R12, RZ, 0x3 ;  /* 0x0000000c11117211 */ /* 0x000fe200078f18ff */
[----:B------:R-:W-:Y:S01]  /*1520*/  UISETP.NE.AND UP0, UPT, UR7, URZ, UPT ;  /* 0x0000003f0700728c */ /* 0x000fe2000bf05270 */
[----:B------:R-:W-:Y:S01]  /*1530*/  LOP3.LUT R149, R7, 0x1, RZ, 0xfc, !PT ;  /* 0x0000000107957812 */ /* 0x000fe200078efcff */
[----:B------:R-:W-:Y:S01]  /*1540*/  UIADD3 UR10, -UR10, UR13, URZ ;  /* 0x0000000d0a0a7290 */ /* 0x000fe2000fffe13f */
[----:B------:R-:W-:-:S05]  /*1550*/  LOP3.LUT R17, R17, 0xfffffff8, RZ, 0xc0, !PT ;  /* 0xfffffff811117812 */ /* 0x000fca00078ec0ff */
[----:B------:R-:W-:Y:S01]  /*1560*/  IMAD.IADD R12, R12, 0x1, -R17 ;  /* 0x000000010c0c7824 */ /* 0x000fe200078e0a11 */
[----:B------:R-:W-:Y:S01]  /*1570*/  LOP3.LUT R17, R13, 0xfffffffc, RZ, 0xc0, !PT ;  /* 0xfffffffc0d117812 */ /* 0x000fe200078ec0ff */
[----:B0-----:R-:W-:-:S03]  /*1580*/  ULEA UR9, UR6, UR9, 0x18 ;  /* 0x0000000906097291 */ /* 0x001fc6000f8ec03f */
[--C-:B------:R-:W-:Y:S01]  /*1590*/  SHF.R.S32.HI R13, RZ, 0x1f, R12.reuse ;  /* 0x0000001fff0d7819 */ /* 0x100fe2000001140c */
[----:B------:R-:W-:Y:S01]  /*15a0*/  USHF.L.U32 UR6, UR7, 0x3, URZ ;  /* 0x0000000307067899 */ /* 0x000fe2000800063f */
[C-C-:B------:R-:W-:Y:S01]  /*15b0*/  IMAD R16, R23.reuse, -0x10, -R12.reuse ;  /* 0xfffffff017107824 */ /* 0x140fe200078e0a0c */
[----:B------:R-:W-:Y:S01]  /*15c0*/  USEL UR7, URZ, 0x1, UP0 ;  /* 0x000000013f077887 */ /* 0x000fe20008000000 */
[----:B------:R-:W-:Y:S01]  /*15d0*/  IMAD.IADD R14, R14, 0x1, -R17 ;  /* 0x000000010e0e7824 */ /* 0x000fe200078e0a11 */
[----:B------:R-:W-:Y:S01]  /*15e0*/  ULOP3.LUT UR6, UR6, 0x8, URZ, 0xc0, !UPT ;  /* 0x0000000806067892 */ /* 0x000fe2000f8ec03f */
[----:B------:R-:W-:Y:S01]  /*15f0*/  IMAD.WIDE R12, R23, 0x10, R12 ;  /* 0x00000010170c7825 */ /* 0x000fe200078e020c */
[----:B------:R-:W-:Y:S02]  /*1600*/  UIADD3 UR22, UR9, 0xa0, URZ ;  /* 0x000000a009167890 */ /* 0x000fe4000fffe03f */
[----:B------:R-:W-:Y:S01]  /*1610*/  ULOP3.LUT UR23, UR6, 0x8, URZ, 0x3c, !UPT ;  /* 0x0000000806177892 */ /* 0x000fe2000f8e3c3f */
[----:B------:R-:W-:Y:S01]  /*1620*/  IMAD.U32 R150, RZ, RZ, UR7 ;  /* 0x00000007ff967e24 */ /* 0x000fe2000f8e00ff */
[----:B------:R-:W-:-:S02]  /*1630*/  ULOP3.LUT UR12, UR6, 0x18, URZ, 0x3c, !UPT ;  /* 0x00000018060c7892 */ /* 0x000fc4000f8e3c3f */
[----:B------:R-:W-:Y:S01]  /*1640*/  ULEA UR11, UR11, UR22, 0x3 ;  /* 0x000000160b0b7291 */ /* 0x000fe2000f8e183f */
[----:B------:R-:W-:Y:S02]  /*1650*/  ULDC UR6, c[0x0][0x284] ;  /* 0x0000a10000067ab9 */ /* 0x000fe40000000800 */
[----:B------:R-:W-:-:S09]  /*1660*/  VIADD R16, R16, UR6 ;  /* 0x0000000610107c36 */ /* 0x000fd20008000000 */
.L_x_174:
[----:B------:R-:W-:Y:S01]  /*1670*/  SHF.L.U32 R17, R150, 0x1f, RZ ;  /* 0x0000001f96117819 */ /* 0x000fe200000006ff */
[----:B------:R-:W0:Y:S01]  /*1680*/  LDC R18, c[0x0][0x28c] ;  /* 0x0000a300ff127b82 */ /* 0x000e220000000800 */
[----:B------:R-:W-:Y:S01]  /*1690*/  UMOV UR6, URZ ;  /* 0x0000003f00067c82 */ /* 0x000fe20008000000 */
[----:B------:R-:W-:Y:S01]  /*16a0*/  UMOV UR20, UR5 ;  /* 0x0000000500147c82 */ /* 0x000fe20008000000 */
[----:B-1----:R-:W1:Y:S01]  /*16b0*/  SYNCS.PHASECHK.TRANS64.TRYWAIT P1, [UR11+-0x8], R17 ;  /* 0xfffff811ff0075a7 */ /* 0x002e62000802014b */
[----:B0-----:R-:W-:Y:S01]  /*16c0*/  ISETP.GE.AND P2, PT, R18, 0x1, PT ;  /* 0x000000011200780c */ /* 0x001fe20003f46270 */
[----:B-1-34-:R-:W-:-:S12]  /*16d0*/  @!P1 BRA `(.L_x_20) ;  /* 0x0000007c00b09947 */ /* 0x01afd80003800000 */
.L_x_201:
[----:B------:R-:W-:Y:S01]  /*16e0*/  UMOV UR7, URZ ;  /* 0x0000003f00077c82 */ /* 0x000fe20008000000 */
[----:B------:R-:W-:Y:S01]  /*16f0*/  UMOV UR8, URZ ;  /* 0x0000003f00087c82 */ /* 0x000fe20008000000 */
[----:B------:R-:W-:Y:S02]  /*1700*/  CS2R R88, SRZ ;  /* 0x0000000000587805 */ /* 0x000fe4000001ff00 */
[----:B------:R-:W-:Y:S01]  /*1710*/  CS2R R22, SRZ ;  /* 0x0000000000167805 */ /* 0x000fe2000001ff00 */
[----:B0-----:R-:W-:Y:S01]  /*1720*/  IMAD.MOV.U32 R17, RZ, RZ, RZ ;  /* 0x000000ffff117224 */ /* 0x001fe200078e00ff */
[----:B------:R-:W-:Y:S02]  /*1730*/  CS2R R90, SRZ ;  /* 0x00000000005a7805 */ /* 0x000fe4000001ff00 */
[----:B------:R-:W-:Y:S02]  /*1740*/  CS2R R92, SRZ ;  /* 0x00000000005c7805 */ /* 0x000fe4000001ff00 */
[----:B------:R-:W-:-:S02]  /*1750*/  CS2R R94, SRZ ;  /* 0x00000000005e7805 */ /* 0x000fc4000001ff00 */
[----:B------:R-:W-:Y:S02]  /*1760*/  CS2R R96, SRZ ;  /* 0x0000000000607805 */ /* 0x000fe4000001ff00 */
[----:B------:R-:W-:Y:S02]  /*1770*/  CS2R R98, SRZ ;  /* 0x0000000000627805 */ /* 0x000fe4000001ff00 */
[----:B------:R-:W-:Y:S02]  /*1780*/  CS2R R100, SRZ ;  /* 0x0000000000647805 */ /* 0x000fe4000001ff00 */
        /* <DEDUP_REMOVED lines=22> */
[----:B------:R-:W-:Y:S01]  /*18f0*/  CS2R R146, SRZ ;  /* 0x0000000000927805 */ /* 0x000fe2000001ff00 */
[----:B------:R-:W-:Y:S01]  /*1900*/  IMAD.MOV.U32 R148, RZ, RZ, RZ ;  /* 0x000000ffff947224 */ /* 0x000fe200078e00ff */
[----:B------:R-:W-:Y:S01]  /*1910*/  CS2R R24, SRZ ;  /* 0x0000000000187805 */ /* 0x000fe2000001ff00 */
[----:B------:R-:W-:Y:S01]  /*1920*/  IMAD.U32 R151, RZ, RZ, UR4 ;  /* 0x00000004ff977e24 */ /* 0x000fe2000f8e00ff */
        /* <DEDUP_REMOVED lines=30> */
[----:B------:R-:W-:Y:S01]  /*1b10*/  CS2R R86, SRZ ;  /* 0x0000000000567805 */ /* 0x000fe2000001ff00 */
[----:B------:R-:W-:Y:S06]  /*1b20*/  @!P2 BRA `(.L_x_21) ;  /* 0x00000008006ca947 */ /* 0x000fec0003800000 */
[----:B------:R-:W-:-:S13]  /*1b30*/  ISETP.NE.AND P2, PT, R149, 0x3, PT ;  /* 0x000000039500780c */ /* 0x000fda0003f45270 */
[----:B------:R-:W-:Y:S05]  /*1b40*/  @!P2 BRA `(.L_x_22) ;  /* 0x000000000004a947 */ /* 0x000fea0003800000 */
[----:B------:R-:W-:Y:S01]  /*1b50*/  BPT.TRAP 0x1 ;  /* 0x000000040000795c */ /* 0x000fe20000300000 */
.L_x_22:
[----:B------:R-:W-:Y:S01]  /*1b60*/  ULEA UR6, UR5, UR9, 0x3 ;  /* 0x0000000905067291 */ /* 0x000fe2000f8e183f */
[----:B------:R-:W-:-:S05]  /*1b70*/  IMAD.U32 R17, RZ, RZ, UR4 ;  /* 0x00000004ff117e24 */ /* 0x000fca000f8e00ff */
[----:B------:R-:W-:-:S04]  /*1b80*/  SHF.L.U32 R17, R17, 0x1f, RZ ;  /* 0x0000001f11117819 */ /* 0x000fc800000006ff */
[----:B------:R0:W1:Y:S01]  /*1b90*/  SYNCS.PHASECHK.TRANS64.TRYWAIT P1, [UR6], R17 ;  /* 0x00000011ff0075a7 */ /* 0x0000620008020146 */
[----:B------:R-:W-:Y:S05]  /*1ba0*/  @!P2 BRA `(.L_x_23) ;  /* 0x000000000004a947 */ /* 0x000fea0003800000 */
[----:B------:R-:W-:Y:S01]  /*1bb0*/  BPT.TRAP 0x1 ;  /* 0x000000040000795c */ /* 0x000fe20000300000 */
.L_x_23:
[----:B-1----:R-:W-:Y:S05]  /*1bc0*/  @P1 BRA `(.L_x_24) ;  /* 0x0000000000081947 */ /* 0x002fea0003800000 */
[----:B------:R-:W1:Y:S02]  /*1bd0*/  SYNCS.PHASECHK.TRANS64.TRYWAIT P1, [UR6], R17 ;  /* 0x00000011ff0075a7 */ /* 0x000e640008020146 */
[----:B-1----:R-:W-:Y:S05]  /*1be0*/  @!P1 BRA `(.L_x_25) ;  /* 0x0000007800849947 */ /* 0x002fea0003800000 */
.L_x_24:
[----:B------:R-:W-:Y:S01]  /*1bf0*/  UIADD3 UR6, UR9, 0x180, URZ ;  /* 0x0000018009067890 */ /* 0x000fe2000fffe03f */
[----:B------:R-:W-:Y:S01]  /*1c00*/  WARPGROUP.ARRIVE ;  /* 0x00000000000079c5 */ /* 0x000fe20000000000 */
[----:B------:R-:W-:Y:S01]  /*1c10*/  UIADD3 UR7, UR9, 0x12180, URZ ;  /* 0x0001218009077890 */ /* 0x000fe2000fffe03f */
[----:B------:R-:W-:Y:S01]  /*1c20*/  CS2R R88, SRZ ;  /* 0x0000000000587805 */ /* 0x000fe2000001ff00 */
[----:B------:R-:W-:Y:S01]  /*1c30*/  USHF.R.U32.HI UR6, URZ, 0x4, UR6 ;  /* 0x000000043f067899 */ /* 0x000fe20008011606 */
[----:B------:R-:W-:Y:S01]  /*1c40*/  CS2R R22, SRZ ;  /* 0x0000000000167805 */ /* 0x000fe2000001ff00 */
[----:B------:R-:W-:Y:S01]  /*1c50*/  USHF.R.U32.HI UR7, URZ, 0x4, UR7 ;  /* 0x000000043f077899 */ /* 0x000fe20008011607 */
[----:B01----:R-:W-:Y:S01]  /*1c60*/  IMAD.MOV.U32 R17, RZ, RZ, RZ ;  /* 0x000000ffff117224 */ /* 0x003fe200078e00ff */
[----:B------:R-:W-:Y:S01]  /*1c70*/  ULOP3.LUT UR6, UR6, 0x3fff, URZ, 0xc0, !UPT ;  /* 0x00003fff06067892 */ /* 0x000fe2000f8ec03f */
[----:B------:R-:W-:Y:S01]  /*1c80*/  CS2R R90, SRZ ;  /* 0x00000000005a7805 */ /* 0x000fe2000001ff00 */
[----:B------:R-:W-:Y:S01]  /*1c90*/  ULOP3.LUT UR7, UR7, 0x3fff, URZ, 0xc0, !UPT ;  /* 0x00003fff07077892 */ /* 0x000fe2000f8ec03f */
[----:B------:R-:W-:Y:S01]  /*1ca0*/  CS2R R92, SRZ ;  /* 0x00000000005c7805 */ /* 0x000fe2000001ff00 */
[----:B------:R-:W-:Y:S01]  /*1cb0*/  ULOP3.LUT UR6, UR6, 0x10000, URZ, 0xfc, !UPT ;  /* 0x0001000006067892 */ /* 0x000fe2000f8efc3f */
[----:B------:R-:W-:Y:S01]  /*1cc0*/  CS2R R94, SRZ ;  /* 0x00000000005e7805 */ /* 0x000fe2000001ff00 */
[----:B------:R-:W-:Y:S01]  /*1cd0*/  ULOP3.LUT UR7, UR7, 0x10000, URZ, 0xfc, !UPT ;  /* 0x0001000007077892 */ /* 0x000fe2000f8efc3f */
[----:B------:R-:W-:Y:S01]  /*1ce0*/  CS2R R96, SRZ ;  /* 0x0000000000607805 */ /* 0x000fe2000001ff00 */
[----:B------:R-:W-:Y:S01]  /*1cf0*/  ULEA UR6, UR5, UR6, 0x9 ;  /* 0x0000000605067291 */ /* 0x000fe2000f8e483f */
[----:B------:R-:W-:Y:S01]  /*1d00*/  CS2R R98, SRZ ;  /* 0x0000000000627805 */ /* 0x000fe2000001ff00 */
[----:B------:R-:W-:Y:S01]  /*1d10*/  ULEA UR7, UR5, UR7, 0xa ;  /* 0x0000000705077291 */ /* 0x000fe2000f8e503f */
[----:B------:R-:W-:Y:S01]  /*1d20*/  CS2R R100, SRZ ;  /* 0x0000000000647805 */ /* 0x000fe2000001ff00 */
[----:B------:R-:W-:Y:S01]  /*1d30*/  UMOV UR17, 0x40000040 ;  /* 0x4000004000117882 */ /* 0x000fe20000000000 */
[----:B------:R-:W-:Y:S01]  /*1d40*/  UMOV UR19, 0x40000040 ;  /* 0x4000004000137882 */ /* 0x000fe20000000000 */
[----:B------:R-:W-:Y:S01]  /*1d50*/  CS2R R102, SRZ ;  /* 0x0000000000667805 */ /* 0x000fe2000001ff00 */
[----:B------:R-:W-:Y:S01]  /*1d60*/  UMOV UR16, UR6 ;  /* 0x0000000600107c82 */ /* 0x000fe20008000000 */
[----:B------:R-:W-:Y:S01]  /*1d70*/  CS2R R104, SRZ ;  /* 0x0000000000687805 */ /* 0x000fe2000001ff00 */
[----:B------:R-:W-:Y:S01]  /*1d80*/  UMOV UR18, UR7 ;  /* 0x0000000700127c82 */ /* 0x000fe20008000000 */
[----:B------:R-:W-:Y:S01]  /*1d90*/  CS2R R106, SRZ ;  /* 0x00000000006a7805 */ /* 0x000fe2000001ff00 */
[----:B------:R-:W-:Y:S01]  /*1da0*/  QGMMA.64x128x32.F32.E4M3.E4M3 R24, gdesc[UR16], RZ, !UPT ;  /* 0x01e00000101879f3 */ /* 0x000fe2000c7008ff */
[----:B------:R-:W-:Y:S01]  /*1db0*/  UIADD3 UR16, UR6, 0x2, URZ ;  /* 0x0000000206107890 */ /* 0x000fe2000fffe03f */
[----:B------:R-:W-:Y:S01]  /*1dc0*/  CS2R R108, SRZ ;  /* 0x00000000006c7805 */ /* 0x000fe2000001ff00 */
[----:B------:R-:W-:Y:S01]  /*1dd0*/  UIADD3 UR18, UR7, 0x2, URZ ;  /* 0x0000000207127890 */ /* 0x000fe2000fffe03f */
[----:B------:R-:W-:Y:S01]  /*1de0*/  CS2R R110, SRZ ;  /* 0x00000000006e7805 */ /* 0x000fe2000001ff00 */
[----:B------:R-:W-:Y:S01]  /*1df0*/  UMOV UR17, 0x40000040 ;  /* 0x4000004000117882 */ /* 0x000fe20000000000 */
[----:B------:R-:W-:Y:S01]  /*1e00*/  UMOV UR19, 0x40000040 ;  /* 0x4000004000137882 */ /* 0x000fe20000000000 */
        /* <DEDUP_REMOVED lines=17> */
[----:B------:R-:W-:Y:S01]  /*1f20*/  CS2R R146, SRZ ;  /* 0x0000000000927805 */ /* 0x000fe2000001ff00 */
[----:B------:R-:W-:Y:S01]  /*1f30*/  IMAD.MOV.U32 R148, RZ, RZ, RZ ;  /* 0x000000ffff947224 */ /* 0x000fe200078e00ff */
[----:B------:R-:W-:Y:S01]  /*1f40*/  QGMMA.64x128x32.F32.E4M3.E4M3 R24, gdesc[UR16], R24 ;  /* 0x01e00000101879f3 */ /* 0x000fe20008700818 */
[----:B------:R-:W-:-:S02]  /*1f50*/  UIADD3 UR16, UR6, 0x4, URZ ;  /* 0x0000000406107890 */ /* 0x000fc4000fffe03f */
[----:B------:R-:W-:Y:S01]  /*1f60*/  UIADD3 UR18, UR7, 0x4, URZ ;  /* 0x0000000407127890 */ /* 0x000fe2000fffe03f */
[----:B------:R-:W-:Y:S01]  /*1f70*/  UMOV UR17, 0x40000040 ;  /* 0x4000004000117882 */ /* 0x000fe20000000000 */
[----:B------:R-:W-:-:S07]  /*1f80*/  UMOV UR19, 0x40000040 ;  /* 0x4000004000137882 */ /* 0x000fce0000000000 */
[----:B------:R-:W-:Y:S01]  /*1f90*/  QGMMA.64x128x32.F32.E4M3.E4M3 R24, gdesc[UR16], R24 ;  /* 0x01e00000101879f3 */ /* 0x000fe20008700818 */
[----:B------:R-:W-:Y:S02]  /*1fa0*/  UIADD3 UR18, UR7, 0x6, URZ ;  /* 0x0000000607127890 */ /* 0x000fe4000fffe03f */
[----:B------:R-:W-:Y:S01]  /*1fb0*/  UIADD3 UR16, UR6, 0x6, URZ ;  /* 0x0000000606107890 */ /* 0x000fe2000fffe03f */
[----:B------:R-:W-:Y:S01]  /*1fc0*/  ULDC UR7, c[0x0][0x50c] ;  /* 0x0001430000077ab9 */ /* 0x000fe20000000800 */
[----:B------:R-:W-:Y:S01]  /*1fd0*/  UMOV UR17, 0x40000040 ;  /* 0x4000004000117882 */ /* 0x000fe20000000000 */
[----:B------:R-:W-:Y:S01]  /*1fe0*/  UISETP.NE.AND UP0, UPT, UR7, 0x4, UPT ;  /* 0x000000040700788c */ /* 0x000fe2000bf05270 */
[----:B------:R-:W-:Y:S01]  /*1ff0*/  UMOV UR19, 0x40000040 ;  /* 0x4000004000137882 */ /* 0x000fe20000000000 */
[----:B------:R-:W-:Y:S02]  /*2000*/  UMOV UR6, 0x4 ;  /* 0x0000000400067882 */ /* 0x000fe40000000000 */
[----:B------:R-:W-:-:S06]  /*2010*/  USEL UR7, URZ, 0x1, UP0 ;  /* 0x000000013f077887 */ /* 0x000fcc0008000000 */
[----:B------:R-:W-:Y:S01]  /*2020*/  ISETP.NE.AND P1, PT, RZ, UR7, PT ;  /* 0x00000007ff007c0c */ /* 0x000fe2000bf25270 */
[----:B------:R-:W-:-:S12]  /*2030*/  QGMMA.64x128x32.F32.E4M3.E4M3 R24, gdesc[UR16], R24, gsb0 ;  /* 0x01e00000101879f3 */ /* 0x000fd80008000818 */
[----:B------:R-:W-:Y:S05]  /*2040*/  @!P1 BRA `(.L_x_26) ;  /* 0x0000000400089947 */ /* 0x000fea0003800000 */
[----:B------:R-:W-:Y:S02]  /*2050*/  WARPGROUP.DEPBAR.LE gsb0, 0x0 ;  /* 0x00008000000079c5 */ /* 0x000fe40000010000 */
[----:B------:R-:W-:-:S01]  /*2060*/  FADD R147, RZ, R24 ;  /* 0x00000018ff937221 */ /* 0x000fc20000000000 */
[----:B------:R-:W-:Y:S01]  /*2070*/  FADD R148, RZ, R25 ;  /* 0x00000019ff947221 */ /* 0x000fe20000000000 */
        /* <DEDUP_REMOVED lines=62> */
[----:B------:R-:W-:-:S06]  /*2460*/  UMOV UR6, URZ ;  /* 0x0000003f00067c82 */ /* 0x000fcc0008000000 */
.L_x_26:
[----:B------:R-:W-:-:S04]  /*2470*/  UIADD3 UR20, UR5, 0x1, URZ ;  /* 0x0000000105147890 */ /* 0x000fc8000fffe03f */
[----:B------:R-:W-:-:S04]  /*2480*/  UISETP.NE.AND UP0, UPT, UR20, 0x9, UPT ;  /* 0x000000091400788c */ /* 0x000fc8000bf05270 */
[----:B------:R-:W-:Y:S02]  /*2490*/  USEL UR8, URZ, 0x1, UP0 ;  /* 0x000000013f087887 */ /* 0x000fe40008000000 */
[----:B------:R-:W-:Y:S02]  /*24a0*/  USEL UR20, UR20, URZ, UP0 ;  /* 0x0000003f14147287 */ /* 0x000fe40008000000 */
[----:B------:R-:W-:-:S06]  /*24b0*/  ULOP3.LUT UR8, UR4, UR8, URZ, 0x3c, !UPT ;  /* 0x0000000804087292 */ /* 0x000fcc000f8e3c3f */
[----:B------:R-:W-:Y:S01]  /*24c0*/  IMAD.U32 R151, RZ, RZ, UR8 ;  /* 0x00000008ff977e24 */ /* 0x000fe2000f8e00ff */
[----:B------:R-:W-:-:S06]  /*24d0*/  UMOV UR8, 0x1 ;  /* 0x0000000100087882 */ /* 0x000fcc0000000000 */
.L_x_21:
[----:B------:R-:W-:-:S06]  /*24e0*/  UISETP.GE.AND UP0, UPT, UR10, 0x1, UPT ;  /* 0x000000010a00788c */ /* 0x000fcc000bf06270 */
[----:B------:R-:W-:-:S13]  /*24f0*/  PLOP3.LUT P1, PT, PT, PT, UP0, 0x80, 0x0 ;  /* 0x000000000000781c */ /* 0x000fda0003f2f008 */
[----:B------:R-:W-:Y:S05]  /*2500*/  @!P1 BRA `(.L_x_27) ;  /* 0x0000000800349947 */ /* 0x000fea0003800000 */
[----:B------:R-:W-:Y:S01]  /*2510*/  IMAD.U32 R18, RZ, RZ, UR10 ;  /* 0x0000000aff127e24 */ /* 0x000fe2000f8e00ff */
[----:B------:R-:W-:Y:S01]  /*2520*/  ULDC UR24, c[0x0][0x50c] ;  /* 0x0001430000187ab9 */ /* 0x000fe20000000800 */
[----:B------:R-:W-:-:S07]  /*2530*/  IMAD.U32 R19, RZ, RZ, UR5 ;  /* 0x00000005ff137e24 */ /* 0x000fce000f8e00ff */
.L_x_35:
[----:B------:R-:W-:-:S13]  /*2540*/  ISETP.NE.AND P2, PT, R149, 0x3, PT ;  /* 0x000000039500780c */ /* 0x000fda0003f45270 */
[----:B0-----:R-:W-:Y:S05]  /*2550*/  @!P2 BRA `(.L_x_28) ;  /* 0x000000000004a947 */ /* 0x001fea0003800000 */
[----:B------:R-:W-:Y:S01]  /*2560*/  BPT.TRAP 0x1 ;  /* 0x000000040000795c */ /* 0x000fe20000300000 */
.L_x_28:
[----:B------:R-:W-:Y:S01]  /*2570*/  ULEA UR16, UR20, UR9, 0x3 ;  /* 0x0000000914107291 */ /* 0x000fe2000f8e183f */
[----:B------:R-:W-:-:S08]  /*2580*/  SHF.L.U32 R20, R151, 0x1f, RZ ;  /* 0x0000001f97147819 */ /* 0x000fd000000006ff */
[----:B------:R0:W1:Y:S01]  /*2590*/  SYNCS.PHASECHK.TRANS64.TRYWAIT P1, [UR16], R20 ;  /* 0x00000014ff0075a7 */ /* 0x0000620008020150 */
[----:B------:R-:W-:Y:S05]  /*25a0*/  @!P2 BRA `(.L_x_29) ;  /* 0x000000000004a947 */ /* 0x000fea0003800000 */
[----:B------:R-:W-:Y:S01]  /*25b0*/  BPT.TRAP 0x1 ;  /* 0x000000040000795c */ /* 0x000fe20000300000 */
.L_x_29:
[----:B-1----:R-:W-:Y:S05]  /*25c0*/  @P1 BRA `(.L_x_30) ;  /* 0x0000000000081947 */ /* 0x002fea0003800000 */
[----:B------:R-:W1:Y:S02]  /*25d0*/  SYNCS.PHASECHK.TRANS64.TRYWAIT P1, [UR16], R20 ;  /* 0x00000014ff0075a7 */ /* 0x000e640008020150 */
[----:B-1----:R-:W-:Y:S05]  /*25e0*/  @!P1 BRA `(.L_x_31) ;  /* 0x00000070001c9947 */ /* 0x002fea0003800000 */
.L_x_30:
[----:B------:R-:W-:Y:S01]  /*25f0*/  UIADD3 UR16, UR9, 0x180, URZ ;  /* 0x0000018009107890 */ /* 0x000fe2000fffe03f */
[----:B------:R-:W-:Y:S01]  /*2600*/  WARPGROUP.ARRIVE ;  /* 0x00000000000079c5 */ /* 0x000fe20000000000 */
[----:B------:R-:W-:Y:S02]  /*2610*/  UIADD3 UR17, UR9, 0x12180, URZ ;  /* 0x0001218009117890 */ /* 0x000fe4000fffe03f */
[----:B------:R-:W-:Y:S02]  /*2620*/  UISETP.NE.AND UP0, UPT, UR7, URZ, UPT ;  /* 0x0000003f0700728c */ /* 0x000fe4000bf05270 */
[----:B------:R-:W-:Y:S02]  /*2630*/  USHF.R.U32.HI UR16, URZ, 0x4, UR16 ;  /* 0x000000043f107899 */ /* 0x000fe40008011610 */
[----:B------:R-:W-:Y:S02]  /*2640*/  USHF.R.U32.HI UR17, URZ, 0x4, UR17 ;  /* 0x000000043f117899 */ /* 0x000fe40008011611 */
[----:B------:R-:W-:-:S02]  /*2650*/  USEL UR8, UR8, URZ, !UP0 ;  /* 0x0000003f08087287 */ /* 0x000fc4000c000000 */
[----:B------:R-:W-:Y:S02]  /*2660*/  ULOP3.LUT UR16, UR16, 0x3fff, URZ, 0xc0, !UPT ;  /* 0x00003fff10107892 */ /* 0x000fe4000f8ec03f */
[----:B------:R-:W-:Y:S02]  /*2670*/  ULOP3.LUT UR17, UR17, 0x3fff, URZ, 0xc0, !UPT ;  /* 0x00003fff11117892 */ /* 0x000fe4000f8ec03f */
[----:B------:R-:W-:Y:S02]  /*2680*/  UISETP.NE.U32.AND UP0, UPT, UR8, URZ, UPT ;  /* 0x0000003f0800728c */ /* 0x000fe4000bf05070 */
[----:B------:R-:W-:Y:S02]  /*2690*/  ULOP3.LUT UR7, UR16, 0x10000, URZ, 0xfc, !UPT ;  /* 0x0001000010077892 */ /* 0x000fe4000f8efc3f */
[----:B------:R-:W-:Y:S02]  /*26a0*/  ULOP3.LUT UR8, UR17, 0x10000, URZ, 0xfc, !UPT ;  /* 0x0001000011087892 */ /* 0x000fe4000f8efc3f */
[----:B------:R-:W-:-:S02]  /*26b0*/  ULEA UR7, UR20, UR7, 0x9 ;  /* 0x0000000714077291 */ /* 0x000fc4000f8e483f */
[----:B------:R-:W-:Y:S01]  /*26c0*/  ULEA UR8, UR20, UR8, 0xa ;  /* 0x0000000814087291 */ /* 0x000fe2000f8e503f */
[----:B------:R-:W-:Y:S01]  /*26d0*/  UMOV UR17, 0x40000040 ;  /* 0x4000004000117882 */ /* 0x000fe20000000000 */
[----:B------:R-:W-:Y:S01]  /*26e0*/  UMOV UR19, 0x40000040 ;  /* 0x4000004000137882 */ /* 0x000fe20000000000 */
[----:B------:R-:W-:Y:S02]  /*26f0*/  UIADD3 UR6, UR6, 0x4, URZ ;  /* 0x0000000406067890 */ /* 0x000fe4000fffe03f */
[----:B------:R-:W-:Y:S02]  /*2700*/  UMOV UR16, UR7 ;  /* 0x0000000700107c82 */ /* 0x000fe40008000000 */
[----:B------:R-:W-:Y:S02]  /*2710*/  UMOV UR18, UR8 ;  /* 0x0000000800127c82 */ /* 0x000fe40008000000 */
[----:B------:R-:W-:Y:S01]  /*2720*/  QGMMA.64x128x32.F32.E4M3.E4M3 R24, gdesc[UR16], R24, UP0 ;  /* 0x01e00000101879f3 */ /* 0x000fe2000bf00818 */
[----:B------:R-:W-:-:S02]  /*2730*/  UIADD3 UR16, UR7, 0x2, URZ ;  /* 0x0000000207107890 */ /* 0x000fc4000fffe03f */
[----:B------:R-:W-:Y:S01]  /*2740*/  UIADD3 UR18, UR8, 0x2, URZ ;  /* 0x0000000208127890 */ /* 0x000fe2000fffe03f */
[----:B------:R-:W-:Y:S01]  /*2750*/  UMOV UR17, 0x40000040 ;  /* 0x4000004000117882 */ /* 0x000fe20000000000 */
[----:B------:R-:W-:Y:S01]  /*2760*/  UMOV UR19, 0x40000040 ;  /* 0x4000004000137882 */ /* 0x000fe20000000000 */
[----:B------:R-:W-:-:S06]  /*2770*/  UISETP.NE.AND UP0, UPT, UR6, UR24, UPT ;  /* 0x000000180600728c */ /* 0x000fcc000bf05270 */
[----:B------:R-:W-:Y:S01]  /*2780*/  QGMMA.64x128x32.F32.E4M3.E4M3 R24, gdesc[UR16], R24 ;  /* 0x01e00000101879f3 */ /* 0x000fe20008700818 */
[----:B------:R-:W-:Y:S02]  /*2790*/  UIADD3 UR16, UR7, 0x4, URZ ;  /* 0x0000000407107890 */ /* 0x000fe4000fffe03f */
[----:B------:R-:W-:Y:S01]  /*27a0*/  UIADD3 UR18, UR8, 0x4, URZ ;  /* 0x0000000408127890 */ /* 0x000fe2000fffe03f */
[----:B------:R-:W-:Y:S01]  /*27b0*/  UMOV UR17, 0x40000040 ;  /* 0x4000004000117882 */ /* 0x000fe20000000000 */
[----:B------:R-:W-:-:S07]  /*27c0*/  UMOV UR19, 0x40000040 ;  /* 0x4000004000137882 */ /* 0x000fce0000000000 */
[----:B------:R-:W-:Y:S01]  /*27d0*/  QGMMA.64x128x32.F32.E4M3.E4M3 R24, gdesc[UR16], R24 ;  /* 0x01e00000101879f3 */ /* 0x000fe20008700818 */
[----:B------:R-:W-:Y:S02]  /*27e0*/  UIADD3 UR16, UR7, 0x6, URZ ;  /* 0x0000000607107890 */ /* 0x000fe4000fffe03f */
[----:B------:R-:W-:Y:S01]  /*27f0*/  UIADD3 UR18, UR8, 0x6, URZ ;  /* 0x0000000608127890 */ /* 0x000fe2000fffe03f */
[----:B------:R-:W-:Y:S01]  /*2800*/  UMOV UR17, 0x40000040 ;  /* 0x4000004000117882 */ /* 0x000fe20000000000 */
[----:B------:R-:W-:Y:S01]  /*2810*/  UMOV UR19, 0x40000040 ;  /* 0x4000004000137882 */ /* 0x000fe20000000000 */
[----:B------:R-:W-:-:S06]  /*2820*/  USEL UR7, URZ, 0x1, UP0 ;  /* 0x000000013f077887 */ /* 0x000fcc0008000000 */
[----:B------:R-:W-:Y:S01]  /*2830*/  ISETP.NE.AND P1, PT, RZ, UR7, PT ;  /* 0x00000007ff007c0c */ /* 0x000fe2000bf25270 */
[----:B------:R-:W-:Y:S03]  /*2840*/  QGMMA.64x128x32.F32.E4M3.E4M3 R24, gdesc[UR16], R24, gsb0 ;  /* 0x01e00000101879f3 */ /* 0x000fe60008000818 */
[----:B------:R-:W-:-:S09]  /*2850*/  WARPGROUP.DEPBAR.LE gsb0, 0x1 ;  /* 0x00008000000079c5 */ /* 0x000fd20000010100 */
[----:B------:R-:W-:Y:S05]  /*2860*/  @!P1 BRA `(.L_x_32) ;  /* 0x0000000400089947 */ /* 0x000fea0003800000 */
[----:B------:R-:W-:Y:S02]  /*2870*/  WARPGROUP.DEPBAR.LE gsb0, 0x0 ;  /* 0x00008000000079c5 */ /* 0x000fe40000010000 */
[----:B------:R-:W-:-:S01]  /*2880*/  FADD R147, R24, R147 ;  /* 0x0000009318937221 */ /* 0x000fc20000000000 */
[----:B------:R-:W-:Y:S01]  /*2890*/  FADD R148, R25, R148 ;  /* 0x0000009419947221 */ /* 0x000fe20000000000 */
        /* <DEDUP_REMOVED lines=62> */
[----:B------:R-:W-:-:S06]  /*2c80*/  UMOV UR6, URZ ;  /* 0x0000003f00067c82 */ /* 0x000fcc0008000000 */
.L_x_32:
[----:B------:R-:W-:Y:S05]  /*2c90*/  @!P2 BRA `(.L_x_33) ;  /* 0x000000000004a947 */ /* 0x000fea0003800000 */
[----:B------:R-:W-:Y:S01]  /*2ca0*/  BPT.TRAP 0x1 ;  /* 0x000000040000795c */ /* 0x000fe20000300000 */
.L_x_33:
[----:B01----:R-:W-:Y:S02]  /*2cb0*/  @P0 LEA R20, R19, UR9, 0x3 ;  /* 0x0000000913140c11 */ /* 0x003fe4000f8e18ff */
[----:B------:R-:W-:-:S03]  /*2cc0*/  ISETP.GT.U32.AND P1, PT, R7, 0x1, PT ;  /* 0x000000010700780c */ /* 0x000fc60003f24070 */
[----:B------:R-:W-:-:S05]  /*2cd0*/  @P0 VIADD R21, R20, 0x48 ;  /* 0x0000004814150836 */ /* 0x000fca0000000000 */
[----:B------:R-:W-:-:S04]  /*2ce0*/  @P0 PRMT R21, R10, 0x654, R21 ;  /* 0x000006540a150816 */ /* 0x000fc80000000015 */
[----:B------:R0:W-:Y:S01]  /*2cf0*/  @P0 SYNCS.ARRIVE.TRANS64.RED.A1T0 RZ, [R21+URZ], RZ ;  /* 0x000000ff15ff09a7 */ /* 0x0001e2000810043f */
[----:B------:R-:W-:Y:S05]  /*2d00*/  @P1 BRA `(.L_x_34) ;  /* 0x0000000000041947 */ /* 0x000fea0003800000 */
[----:B------:R-:W-:Y:S01]  /*2d10*/  BPT.TRAP 0x1 ;  /* 0x000000040000795c */ /* 0x000fe20000300000 */
.L_x_34:
[----:B------:R-:W-:Y:S01]  /*2d20*/  UIADD3 UR20, UR20, 0x1, URZ ;  /* 0x0000000114147890 */ /* 0x000fe2000fffe03f */
[C---:B------:R-:W-:Y:S01]  /*2d30*/  ISETP.GT.AND P2, PT, R18.reuse, 0x1, PT ;  /* 0x000000011200780c */ /* 0x040fe20003f44270 */
[----:B------:R-:W-:Y:S02]  /*2d40*/  VIADD R19, R19, 0x1 ;  /* 0x0000000113137836 */ /* 0x000fe40000000000 */
[----:B------:R-:W-:Y:S01]  /*2d50*/  UISETP.NE.AND UP0, UPT, UR20, 0x9, UPT ;  /* 0x000000091400788c */ /* 0x000fe2000bf05270 */
[----:B------:R-:W-:Y:S02]  /*2d60*/  VIADD R18, R18, 0xffffffff ;  /* 0xffffffff12127836 */ /* 0x000fe40000000000 */
[C---:B------:R-:W-:Y:S01]  /*2d70*/  ISETP.NE.AND P1, PT, R19.reuse, 0x9, PT ;  /* 0x000000091300780c */ /* 0x040fe20003f25270 */
[----:B------:R-:W-:Y:S02]  /*2d80*/  USEL UR8, URZ, 0x1, UP0 ;  /* 0x000000013f087887 */ /* 0x000fe40008000000 */
[----:B------:R-:W-:Y:S01]  /*2d90*/  USEL UR20, UR20, URZ, UP0 ;  /* 0x0000003f14147287 */ /* 0x000fe20008000000 */
[----:B------:R-:W-:-:S03]  /*2da0*/  SEL R19, R19, RZ, P1 ;  /* 0x000000ff13137207 */ /* 0x000fc60000800000 */
[----:B------:R-:W-:Y:S01]  /*2db0*/  LOP3.LUT R151, R151, UR8, RZ, 0x3c, !PT ;  /* 0x0000000897977c12 */ /* 0x000fe2000f8e3cff */
[----:B------:R-:W-:Y:S01]  /*2dc0*/  UMOV UR8, 0x1 ;  /* 0x0000000100087882 */ /* 0x000fe20000000000 */
[----:B------:R-:W-:Y:S06]  /*2dd0*/  @P2 BRA `(.L_x_35) ;  /* 0xfffffff400d82947 */ /* 0x000fec000383ffff */
.L_x_27:
[----:B------:R-:W-:Y:S01]  /*2de0*/  UISETP.NE.AND UP0, UPT, UR6, URZ, UPT ;  /* 0x0000003f0600728c */ /* 0x000fe2000bf05270 */
[----:B------:R-:W1:Y:S01]  /*2df0*/  LDC R18, c[0x0][0x28c] ;  /* 0x0000a300ff127b82 */ /* 0x000e620000000800 */
[----:B------:R-:W-:Y:S02]  /*2e00*/  IMAD.U32 R19, RZ, RZ, UR23 ;  /* 0x00000017ff137e24 */ /* 0x000fe4000f8e00ff */
[----:B------:R-:W-:-:S06]  /*2e10*/  USEL UR6, URZ, 0x1, !UP0 ;  /* 0x000000013f067887 */ /* 0x000fcc000c000000 */
[----:B------:R-:W-:-:S13]  /*2e20*/  ISETP.NE.AND P1, PT, RZ, UR6, PT ;  /* 0x00000006ff007c0c */ /* 0x000fda000bf25270 */
[----:B------:R-:W-:Y:S05]  /*2e30*/  @!P1 BRA `(.L_x_36) ;  /* 0x0000000400049947 */ /* 0x000fea0003800000 */
[----:B------:R-:W-:Y:S02]  /*2e40*/  WARPGROUP.DEPBAR.LE gsb0, 0x0 ;  /* 0x00008000000079c5 */ /* 0x000fe40000010000 */
[----:B------:R-:W-:Y:S01]  /*2e50*/  FADD R147, R24, R147 ;  /* 0x0000009318937221 */ /* 0x000fe20000000000 */
        /* <DEDUP_REMOVED lines=62> */
[----:B------:R-:W-:-:S07]  /*3240*/  FADD R88, R88, R87 ;  /* 0x0000005758587221 */ /* 0x000fce0000000000 */
.L_x_36:
[----:B-1----:R-:W-:Y:S01]  /*3250*/  ISETP.GE.AND P1, PT, R18, 0x1, PT ;  /* 0x000000011200780c */ /* 0x002fe20003f26270 */
[----:B------:R1:W-:Y:S01]  /*3260*/  SYNCS.ARRIVE.TRANS64.A1T0 RZ, [R19+UR22], RZ ;  /* 0x000000ff13ff79a7 */ /* 0x0003e20008100016 */
[----:B------:R-:W-:-:S11]  /*3270*/  WARPGROUP.DEPBAR.LE gsb0, 0x0 ;  /* 0x00008000000079c5 */ /* 0x000fd60000010000 */
[----:B------:R-:W-:Y:S05]  /*3280*/  @!P1 BRA `(.L_x_37) ;  /* 0x0000000000449947 */ /* 0x000fea0003800000 */
[----:B------:R-:W-:-:S13]  /*3290*/  ISETP.NE.AND P1, PT, R149, 0x3, PT ;  /* 0x000000039500780c */ /* 0x000fda0003f25270 */
[----:B------:R-:W-:Y:S05]  /*32a0*/  @!P1 BRA `(.L_x_38) ;  /* 0x0000000000049947 */ /* 0x000fea0003800000 */
[----:B------:R-:W-:Y:S01]  /*32b0*/  BPT.TRAP 0x1 ;  /* 0x000000040000795c */ /* 0x000fe20000300000 */
.L_x_38:
[----:B------:R-:W-:Y:S01]  /*32c0*/  VOTEU.ANY UP0, P0 ;  /* 0x00000000003f7886 */ /* 0x000fe20000000100 */
[----:B------:R-:W-:-:S04]  /*32d0*/  ISETP.GT.U32.AND P1, PT, R7, 0x1, PT ;  /* 0x000000010700780c */ /* 0x000fc80003f24070 */
[----:B------:R-:W-:-:S06]  /*32e0*/  @UP0 UIADD3 UR6, UR10, UR5, URZ ;  /* 0x000000050a060290 */ /* 0x000fcc000fffe03f */
[----:B------:R-:W-:Y:S02]  /*32f0*/  IMAD.U32 R18, RZ, RZ, UR6 ;  /* 0x00000006ff127e24 */ /* 0x000fe4000f8e00ff */
[----:B0-----:R-:W-:Y:S02]  /*3300*/  IMAD.U32 R21, RZ, RZ, UR6 ;  /* 0x00000006ff157e24 */ /* 0x001fe4000f8e00ff */
[----:B-1----:R-:W-:-:S05]  /*3310*/  @P0 IMAD.WIDE.U32 R18, R18, 0x38e38e39, RZ ;  /* 0x38e38e3912120825 */ /* 0x002fca00078e00ff */
[----:B------:R-:W-:-:S05]  /*3320*/  @P0 SHF.R.U32.HI R18, RZ, 0x1, R19 ;  /* 0x00000001ff120819 */ /* 0x000fca0000011613 */
[----:B------:R-:W-:-:S05]  /*3330*/  @P0 IMAD R18, R18, -0x9, R21 ;  /* 0xfffffff712120824 */ /* 0x000fca00078e0215 */
[----:B------:R-:W-:-:S05]  /*3340*/  @P0 LEA R18, R18, UR9, 0x3 ;  /* 0x0000000912120c11 */ /* 0x000fca000f8e18ff */
[----:B------:R-:W-:-:S05]  /*3350*/  @P0 VIADD R19, R18, 0x48 ;  /* 0x0000004812130836 */ /* 0x000fca0000000000 */
[----:B------:R-:W-:-:S04]  /*3360*/  @P0 PRMT R19, R10, 0x654, R19 ;  /* 0x000006540a130816 */ /* 0x000fc80000000013 */
[----:B------:R4:W-:Y:S01]  /*3370*/  @P0 SYNCS.ARRIVE.TRANS64.RED.A1T0 RZ, [R19+URZ], RZ ;  /* 0x000000ff13ff09a7 */ /* 0x0009e2000810043f */
[----:B------:R-:W-:Y:S05]  /*3380*/  @P1 BRA `(.L_x_37) ;  /* 0x0000000000041947 */ /* 0x000fea0003800000 */
[----:B------:R-:W-:Y:S01]  /*3390*/  BPT.TRAP 0x1 ;  /* 0x000000040000795c */ /* 0x000fe20000300000 */
.L_x_37:
[----:B------:R-:W-:Y:S01]  /*33a0*/  SHF.L.U32 R18, R150, 0x1f, RZ ;  /* 0x0000001f96127819 */ /* 0x000fe200000006ff */
[----:B------:R-:W-:Y:S01]  /*33b0*/  UIADD3 UR5, UR21, UR5, URZ ;  /* 0x0000000515057290 */ /* 0x000fe2000fffe03f */
[----:B------:R-:W0:Y:S01]  /*33c0*/  LDC R31, c[0x0][0x288] ;  /* 0x0000a200ff1f7b82 */ /* 0x000e220000000800 */
[----:B------:R-:W-:Y:S01]  /*33d0*/  UISETP.GE.U32.AND UP1, UPT, UR21, 0x9, UPT ;  /* 0x000000091500788c */ /* 0x000fe2000bf26070 */
[----:B------:R-:W-:Y:S01]  /*33e0*/  IMAD.SHL.U32 R26, R14, 0x2, RZ ;  /* 0x000000020e1a7824 */ /* 0x000fe200078e00ff */
[----:B------:R-:W-:Y:S02]  /*33f0*/  UISETP.GT.U32.AND UP0, UPT, UR5, 0x8, UPT ;  /* 0x000000080500788c */ /* 0x000fe4000bf04070 */
[----:B------:R-:W-:Y:S02]  /*3400*/  UIMAD.WIDE.U32 UR6, UR5, 0x38e38e39, URZ ;  /* 0x38e38e39050678a5 */ /* 0x000fe4000f8e003f */
[----:B------:R-:W-:Y:S01]  /*3410*/  UISETP.LT.U32.AND UP0, UPT, UR21, 0x9, UP0 ;  /* 0x000000091500788c */ /* 0x000fe20008701070 */
[----:B------:R-:W2:Y:S01]  /*3420*/  SYNCS.PHASECHK.TRANS64.TRYWAIT P1, [UR11+0x8], R18 ;  /* 0x00000812ff0075a7 */ /* 0x000ea2000802014b */
[----:B------:R-:W-:Y:S01]  /*3430*/  USHF.R.U32.HI UR6, URZ, 0x1, UR7 ;  /* 0x000000013f067899 */ /* 0x000fe20008011607 */
[----:B------:R-:W-:Y:S01]  /*3440*/  SHF.R.S32.HI R27, RZ, 0x1f, R26 ;  /* 0x0000001fff1b7819 */ /* 0x000fe2000001141a */
[----:B------:R-:W-:-:S02]  /*3450*/  USEL UR8, URZ, 0x1, !UP0 ;  /* 0x000000013f087887 */ /* 0x000fc4000c000000 */
[----:B------:R-:W-:Y:S02]  /*3460*/  UIMAD UR5, UR6, -0x9, UR5 ;  /* 0xfffffff7060578a4 */ /* 0x000fe4000f8e0205 */
[----:B------:R-:W-:-:S04]  /*3470*/  ULOP3.LUT UR4, UR4, UR8, URZ, 0x3c, !UPT ;  /* 0x0000000804047292 */ /* 0x000fc8000f8e3c3f */
[----:B------:R-:W-:Y:S01]  /*3480*/  @UP1 ULOP3.LUT UR4, UR4, 0x1, UR6, 0x78, !UPT ;  /* 0x0000000104041892 */ /* 0x000fe2000f8e7806 */
[----:B0-2---:R-:W-:Y:S11]  /*3490*/  @!P1 BRA `(.L_x_39) ;  /* 0x0000006000889947 */ /* 0x005ff60003800000 */
.L_x_202:
[----:B------:R-:W-:Y:S01]  /*34a0*/  IMAD.SHL.U32 R33, R5, 0x80, RZ ;  /* 0x0000008005217824 */ /* 0x000fe200078e00ff */
[----:B------:R-:W-:Y:S01]  /*34b0*/  ULDC UR8, c[0x0][0x284] ;  /* 0x0000a10000087ab9 */ /* 0x000fe20000000800 */
[----:B------:R-:W-:Y:S01]  /*34c0*/  IMAD.SHL.U32 R5, R6, 0x40, RZ ;  /* 0x0000004006057824 */ /* 0x000fe200078e00ff */
[----:B------:R-:W-:Y:S01]  /*34d0*/  SHF.R.S32.HI R32, RZ, 0x1f, R4 ;  /* 0x0000001fff207819 */ /* 0x000fe20000011404 */
[----:B------:R-:W-:Y:S01]  /*34e0*/  ULDC.64 UR6, c[0x0][0x5d0] ;  /* 0x0001740000067ab9 */ /* 0x000fe20000000a00 */
[----:B------:R-:W-:Y:S01]  /*34f0*/  SHF.R.S32.HI R30, RZ, 0x1f, R33 ;  /* 0x0000001fff1e7819 */ /* 0x000fe20000011421 */
[----:B01--4-:R-:W-:Y:S01]  /*3500*/  IMAD.WIDE.U32 R18, R4, UR6, R26 ;  /* 0x0000000604127c25 */ /* 0x013fe2000f8e001a */
[----:B------:R-:W-:-:S03]  /*3510*/  ISETP.GE.AND P1, PT, R5, UR8, PT ;  /* 0x0000000805007c0c */ /* 0x000fc6000bf26270 */
[----:B------:R-:W-:Y:S01]  /*3520*/  IMAD R21, R32, UR6, RZ ;  /* 0x0000000620157c24 */ /* 0x000fe2000f8e02ff */
[C---:B------:R-:W-:Y:S02]  /*3530*/  ISETP.GE.OR P1, PT, R33.reuse, R31, P1 ;  /* 0x0000001f2100720c */ /* 0x040fe40000f26670 */
[----:B------:R-:W-:Y:S01]  /*3540*/  IADD3 R18, P2, R33, R18, RZ ;  /* 0x0000001221127210 */ /* 0x000fe20007f5e0ff */
[----:B------:R-:W-:-:S05]  /*3550*/  IMAD R21, R4, UR7, R21 ;  /* 0x0000000704157c24 */ /* 0x000fca000f8e0215 */
[----:B------:R-:W-:-:S05]  /*3560*/  IADD3.X R19, R30, R19, R21, P2, !PT ;  /* 0x000000131e137210 */ /* 0x000fca00017fe415 */
[----:B------:R-:W-:Y:S05]  /*3570*/  @P1 BRA `(.L_x_40) ;  /* 0x0000004400b81947 */ /* 0x000fea0003800000 */
[----:B------:R-:W0:Y:S01]  /*3580*/  LDC.64 R28, c[0x0][0x5c8] ;  /* 0x00017200ff1c7b82 */ /* 0x000e220000000a00 */
[----:B------:R-:W-:Y:S01]  /*3590*/  IMAD.WIDE R24, R6, 0x40, R12 ;  /* 0x0000004006187825 */ /* 0x000fe200078e020c */
[----:B------:R-:W-:Y:S01]  /*35a0*/  ULDC.64 UR6, c[0x0][0x5c0] ;  /* 0x0001700000067ab9 */ /* 0x000fe20000000a00 */
[----:B------:R-:W-:Y:S02]  /*35b0*/  BSSY B0, `(.L_x_40) ;  /* 0x000046a000007945 */ /* 0x000fe40003800000 */
[-C--:B0-----:R-:W-:Y:S02]  /*35c0*/  IMAD R6, R25, R28.reuse, RZ ;  /* 0x0000001c19067224 */ /* 0x081fe400078e02ff */
[----:B------:R-:W-:-:S04]  /*35d0*/  IMAD.WIDE.U32 R18, R24, R28, R18 ;  /* 0x0000001c18127225 */ /* 0x000fc800078e0012 */
[----:B------:R-:W-:Y:S01]  /*35e0*/  IMAD R21, R24, R29, R6 ;  /* 0x0000001d18157224 */ /* 0x000fe200078e0206 */
[----:B------:R-:W-:Y:S02]  /*35f0*/  LEA R6, P1, R28, R18, 0x3 ;  /* 0x000000121c067211 */ /* 0x000fe400078218ff */
[----:B------:R-:W-:Y:S01]  /*3600*/  IADD3 R20, P2, R18, UR6, RZ ;  /* 0x0000000612147c10 */ /* 0x000fe2000ff5e0ff */
[----:B------:R-:W-:Y:S01]  /*3610*/  IMAD.IADD R21, R19, 0x1, R21 ;  /* 0x0000000113157824 */ /* 0x000fe200078e0215 */
[----:B------:R-:W-:Y:S01]  /*3620*/  IADD3 R18, P4, R6, UR6, RZ ;  /* 0x0000000606127c10 */ /* 0x000fe2000ff9e0ff */
[----:B------:R-:W-:Y:S02]  /*3630*/  IMAD R6, R14, -0x2, R31 ;  /* 0xfffffffe0e067824 */ /* 0x000fe400078e021f */
[----:B------:R-:W-:Y:S01]  /*3640*/  IMAD.IADD R31, R16, 0x1, -R5 ;  /* 0x00000001101f7824 */ /* 0x000fe200078e0a05 */
[----:B------:R-:W-:Y:S01]  /*3650*/  LEA.HI.X R19, R28, R21, R29, 0x3, P1 ;  /* 0x000000151c137211 */ /* 0x000fe200008f1c1d */
[----:B------:R-:W-:Y:S01]  /*3660*/  IMAD.IADD R6, R6, 0x1, -R33 ;  /* 0x0000000106067824 */ /* 0x000fe200078e0a21 */
[----:B---3-5:R-:W-:-:S02]  /*3670*/  FSETP.NEU.AND P1, PT, R15, RZ, PT ;  /* 0x000000ff0f00720b */ /* 0x028fc40003f2d000 */
[----:B------:R-:W-:Y:S02]  /*3680*/  IADD3.X R21, R21, UR7, RZ, P2, !PT ;  /* 0x0000000715157c10 */ /* 0x000fe400097fe4ff */
[----:B------:R-:W-:-:S09]  /*3690*/  IADD3.X R19, R19, UR7, RZ, P4, !PT ;  /* 0x0000000713137c10 */ /* 0x000fd2000a7fe4ff */
[----:B------:R-:W-:Y:S05]  /*36a0*/  @!P1 BRA `(.L_x_41) ;  /* 0x0000003400609947 */ /* 0x000fea0003800000 */
[----:B------:R-:W-:Y:S01]  /*36b0*/  ULDC.64 UR6, c[0x0][0x5b8] ;  /* 0x00016e0000067ab9 */ /* 0x000fe20000000a00 */
[----:B------:R-:W-:Y:S01]  /*36c0*/  ULDC.64 UR16, c[0x0][0x5a8] ;  /* 0x00016a0000107ab9 */ /* 0x000fe20000000a00 */
[----:B------:R-:W-:Y:S01]  /*36d0*/  IMAD.WIDE.U32 R26, R4, UR6, R26 ;  /* 0x00000006041a7c25 */ /* 0x000fe2000f8e001a */
[----:B------:R-:W-:Y:S01]  /*36e0*/  BSSY B1, `(.L_x_42) ;  /* 0x0000010000017945 */ /* 0x000fe20003800000 */
[----:B------:R-:W-:Y:S02]  /*36f0*/  PRMT R28, RZ, 0x7610, R28 ;  /* 0x00007610ff1c7816 */ /* 0x000fe4000000001c */
[----:B------:R-:W-:Y:S01]  /*3700*/  IMAD R5, R32, UR6, RZ ;  /* 0x0000000620057c24 */ /* 0x000fe2000f8e02ff */
[----:B------:R-:W-:-:S03]  /*3710*/  IADD3 R26, P1, R33, R26, RZ ;  /* 0x0000001a211a7210 */ /* 0x000fc60007f3e0ff */
[----:B------:R-:W-:Y:S01]  /*3720*/  IMAD R5, R4, UR7, R5 ;  /* 0x0000000704057c24 */ /* 0x000fe2000f8e0205 */
[----:B------:R-:W-:Y:S02]  /*3730*/  ULDC.64 UR6, c[0x0][0x5b0] ;  /* 0x00016c0000067ab9 */ /* 0x000fe40000000a00 */
[----:B------:R-:W-:Y:S02]  /*3740*/  IMAD R29, R25, UR6, RZ ;  /* 0x00000006191d7c24 */ /* 0x000fe4000f8e02ff */
[----:B------:R-:W-:Y:S02]  /*3750*/  IADD3.X R27, R30, R27, R5, P1, !PT ;  /* 0x0000001b1e1b7210 */ /* 0x000fe40000ffe405 */
[----:B------:R-:W-:Y:S01]  /*3760*/  ISETP.GE.AND P1, PT, R31, 0x1, PT ;  /* 0x000000011f00780c */ /* 0x000fe20003f26270 */
[C---:B------:R-:W-:Y:S02]  /*3770*/  IMAD R29, R24.reuse, UR7, R29 ;  /* 0x00000007181d7c24 */ /* 0x040fe4000f8e021d */
[----:B------:R-:W-:Y:S01]  /*3780*/  IMAD.WIDE.U32 R4, R24, UR6, R26 ;  /* 0x0000000618047c25 */ /* 0x000fe2000f8e001a */
[----:B------:R-:W-:-:S02]  /*3790*/  ISETP.LT.OR P5, PT, R6, 0x1, !P1 ;  /* 0x000000010600780c */ /* 0x000fc40004fa1670 */
[----:B------:R-:W-:-:S04]  /*37a0*/  IADD3 R4, P2, R4, UR16, RZ ;  /* 0x0000001004047c10 */ /* 0x000fc8000ff5e0ff */
[----:B------:R-:W-:-:S07]  /*37b0*/  IADD3.X R5, R5, UR17, R29, P2, !PT ;  /* 0x0000001105057c10 */ /* 0x000fce00097fe41d */
[----:B------:R-:W-:Y:S05]  /*37c0*/  @P5 BRA `(.L_x_43) ;  /* 0x0000000000045947 */ /* 0x000fea0003800000 */
[----:B------:R0:W5:Y:S02]  /*37d0*/  LDG.E.U8 R28, desc[UR14][R4.64] ;  /* 0x0000000e041c7981 */ /* 0x000164000c1e1100 */
.L_x_43:
[----:B------:R-:W-:Y:S05]  /*37e0*/  BSYNC B1 ;  /* 0x0000000000017941 */ /* 0x000fea0003800000 */
.L_x_42:
[----:B-----5:R-:W-:Y:S01]  /*37f0*/  LOP3.LUT R28, R28, 0xff, RZ, 0xc0, !PT ;  /* 0x000000ff1c1c7812 */ /* 0x020fe200078ec0ff */
[----:B------:R-:W-:Y:S01]  /*3800*/  BSSY B1, `(.L_x_44) ;  /* 0x000000b000017945 */ /* 0x000fe20003800000 */
[----:B------:R-:W-:Y:S02]  /*3810*/  ISETP.LT.OR P4, PT, R6, 0x2, !P1 ;  /* 0x000000020600780c */ /* 0x000fe40004f81670 */
[----:B------:R-:W-:-:S05]  /*3820*/  F2FP.F16.E4M3.UNPACK_B R28, R28 ;  /* 0x0000001cff1c723e */ /* 0x000fca00020006ff */
[----:B------:R-:W-:-:S05]  /*3830*/  HADD2.F32 R28, -RZ, R28.H0_H0 ;  /* 0x2000001cff1c7230 */ /* 0x000fca0000004100 */
[----:B------:R-:W-:-:S04]  /*3840*/  FMUL R28, R28, R15 ;  /* 0x0000000f1c1c7220 */ /* 0x000fc80000400000 */
[----:B------:R-:W-:-:S05]  /*3850*/  FFMA R28, R147, R11, R28 ;  /* 0x0000000b931c7223 */ /* 0x000fca000000001c */
[----:B------:R-:W-:Y:S02]  /*3860*/  F2FP.SATFINITE.E4M3.F32.PACK_AB_MERGE_C R29, RZ, R28, RZ ;  /* 0x0000001cff1d723e */ /* 0x000fe400048070ff */
[----:B------:R-:W-:-:S03]  /*3870*/  PRMT R28, RZ, 0x7610, R28 ;  /* 0x00007610ff1c7816 */ /* 0x000fc6000000001c */
[----:B------:R1:W-:Y:S01]  /*3880*/  @!P5 STG.E.U8 desc[UR14][R20.64], R29 ;  /* 0x0000001d1400d986 */ /* 0x0003e2000c10110e */
[----:B------:R-:W-:Y:S05]  /*3890*/  @P4 BRA `(.L_x_45) ;  /* 0x0000000000044947 */ /* 0x000fea0003800000 */
[----:B------:R2:W5:Y:S02]  /*38a0*/  LDG.E.U8 R28, desc[UR14][R4.64+0x1] ;  /* 0x0000010e041c7981 */ /* 0x000564000c1e1100 */
.L_x_45:
[----:B------:R-:W-:Y:S05]  /*38b0*/  BSYNC B1 ;  /* 0x0000000000017941 */ /* 0x000fea0003800000 */
.L_x_44:
[----:B-----5:R-:W-:Y:S01]  /*38c0*/  LOP3.LUT R28, R28, 0xff, RZ, 0xc0, !PT ;  /* 0x000000ff1c1c7812 */ /* 0x020fe200078ec0ff */
[----:B------:R-:W-:Y:S01]  /*38d0*/  BSSY B1, `(.L_x_46) ;  /* 0x0000013000017945 */ /* 0x000fe20003800000 */
[----:B-1----:R-:W-:Y:S02]  /*38e0*/  IADD3 R29, P2, R24, 0x8, RZ ;  /* 0x00000008181d7810 */ /* 0x002fe40007f5e0ff */
[----:B------:R-:W-:-:S03]  /*38f0*/  F2FP.F16.E4M3.UNPACK_B R28, R28 ;  /* 0x0000001cff1c723e */ /* 0x000fc600020006ff */
[----:B------:R-:W-:Y:S01]  /*3900*/  IMAD.X R24, RZ, RZ, R25, P2 ;  /* 0x000000ffff187224 */ /* 0x000fe200010e0619 */
[----:B------:R-:W-:Y:S01]  /*3910*/  ISETP.GE.AND P2, PT, R31, 0x9, PT ;  /* 0x000000091f00780c */ /* 0x000fe20003f46270 */
[----:B------:R-:W-:Y:S02]  /*3920*/  HADD2.F32 R28, -RZ, R28.H0_H0 ;  /* 0x2000001cff1c7230 */ /* 0x000fe40000004100 */
[----:B------:R-:W-:Y:S01]  /*3930*/  IMAD R24, R24, UR6, RZ ;  /* 0x0000000618187c24 */ /* 0x000fe2000f8e02ff */
[----:B------:R-:W-:Y:S01]  /*3940*/  ISETP.LT.OR P5, PT, R6, 0x1, !P2 ;  /* 0x000000010600780c */ /* 0x000fe200057a1670 */
[----:B------:R-:W-:-:S04]  /*3950*/  IMAD.WIDE.U32 R26, R29, UR6, R26 ;  /* 0x000000061d1a7c25 */ /* 0x000fc8000f8e001a */
[----:B------:R-:W-:Y:S01]  /*3960*/  FMUL R25, R28, R15 ;  /* 0x0000000f1c197220 */ /* 0x000fe20000400000 */
[----:B------:R-:W-:-:S03]  /*3970*/  IMAD R29, R29, UR7, R24 ;  /* 0x000000071d1d7c24 */ /* 0x000fc6000f8e0218 */
[----:B------:R-:W-:Y:S01]  /*3980*/  FFMA R25, R148, R11, R25 ;  /* 0x0000000b94197223 */ /* 0x000fe20000000019 */
[----:B------:R-:W-:Y:S02]  /*3990*/  IADD3 R24, P6, R26, UR16, RZ ;  /* 0x000000101a187c10 */ /* 0x000fe4000ffde0ff */
[----:B------:R-:W-:Y:S02]  /*39a0*/  PRMT R26, RZ, 0x7610, R26 ;  /* 0x00007610ff1a7816 */ /* 0x000fe4000000001a */
[----:B------:R-:W-:Y:S02]  /*39b0*/  F2FP.SATFINITE.E4M3.F32.PACK_AB_MERGE_C R31, RZ, R25, RZ ;  /* 0x00000019ff1f723e */ /* 0x000fe400048070ff */
[----:B------:R-:W-:-:S03]  /*39c0*/  IADD3.X R25, R27, UR17, R29, P6, !PT ;  /* 0x000000111b197c10 */ /* 0x000fc6000b7fe41d */
[----:B------:R1:W-:Y:S01]  /*39d0*/  @!P4 STG.E.U8 desc[UR14][R20.64+0x1], R31 ;  /* 0x0000011f1400c986 */ /* 0x0003e2000c10110e */
[----:B------:R-:W-:Y:S05]  /*39e0*/  @P5 BRA `(.L_x_47) ;  /* 0x0000000000045947 */ /* 0x000fea0003800000 */
[----:B------:R3:W5:Y:S02]  /*39f0*/  LDG.E.U8 R26, desc[UR14][R24.64] ;  /* 0x0000000e181a7981 */ /* 0x000764000c1e1100 */
.L_x_47:
[----:B------:R-:W-:Y:S05]  /*3a00*/  BSYNC B1 ;  /* 0x0000000000017941 */ /* 0x000fea0003800000 */
.L_x_46:
        /* <DEDUP_REMOVED lines=12> */
.L_x_49:
[----:B------:R-:W-:Y:S05]  /*3ad0*/  BSYNC B1 ;  /* 0x0000000000017941 */ /* 0x000fea0003800000 */
.L_x_48:
[----:B-----5:R-:W-:Y:S01]  /*3ae0*/  LOP3.LUT R26, R26, 0xff, RZ, 0xc0, !PT ;  /* 0x000000ff1a1a7812 */ /* 0x020fe200078ec0ff */
[----:B------:R-:W-:Y:S01]  /*3af0*/  BSSY B1, `(.L_x_50) ;  /* 0x000000b000017945 */ /* 0x000fe20003800000 */
[----:B------:R-:W-:Y:S02]  /*3b00*/  ISETP.LT.OR P5, PT, R6, 0x9, !P1 ;  /* 0x000000090600780c */ /* 0x000fe40004fa1670 */
[----:B------:R-:W-:-:S05]  /*3b10*/  F2FP.F16.E4M3.UNPACK_B R26, R26 ;  /* 0x0000001aff1a723e */ /* 0x000fca00020006ff */
[----:B------:R-:W-:-:S05]  /*3b20*/  HADD2.F32 R26, -RZ, R26.H0_H0 ;  /* 0x2000001aff1a7230 */ /* 0x000fca0000004100 */
[----:B----4-:R-:W-:Y:S01]  /*3b30*/  FMUL R27, R26, R15 ;  /* 0x0000000f1a1b7220 */ /* 0x010fe20000400000 */
[----:B------:R-:W-:-:S03]  /*3b40*/  PRMT R26, RZ, 0x7610, R26 ;  /* 0x00007610ff1a7816 */ /* 0x000fc6000000001a */
[----:B------:R-:W-:-:S05]  /*3b50*/  FFMA R27, R146, R11, R27 ;  /* 0x0000000b921b7223 */ /* 0x000fca000000001b */
[----:B------:R-:W-:-:S05]  /*3b60*/  F2FP.SATFINITE.E4M3.F32.PACK_AB_MERGE_C R27, RZ, R27, RZ ;  /* 0x0000001bff1b723e */ /* 0x000fca00048070ff */
[----:B------:R4:W-:Y:S01]  /*3b70*/  @!P4 STG.E.U8 desc[UR14][R18.64+0x1], R27 ;  /* 0x0000011b1200c986 */ /* 0x0009e2000c10110e */
[----:B------:R-:W-:Y:S05]  /*3b80*/  @P5 BRA `(.L_x_51) ;  /* 0x0000000000045947 */ /* 0x000fea0003800000 */
[----:B------:R0:W5:Y:S02]  /*3b90*/  LDG.E.U8 R26, desc[UR14][R4.64+0x8] ;  /* 0x0000080e041a7981 */ /* 0x000164000c1e1100 */
.L_x_51:
[----:B------:R-:W-:Y:S05]  /*3ba0*/  BSYNC B1 ;  /* 0x0000000000017941 */ /* 0x000fea0003800000 */
.L_x_50:
[----:B-----5:R-:W-:Y:S01]  /*3bb0*/  LOP3.LUT R26, R26, 0xff, RZ, 0xc0, !PT ;  /* 0x000000ff1a1a7812 */ /* 0x020fe200078ec0ff */
[----:B------:R-:W-:Y:S01]  /*3bc0*/  BSSY B1, `(.L_x_52) ;  /* 0x000000b000017945 */ /* 0x000fe20003800000 */
[----:B------:R-:W-:Y:S02]  /*3bd0*/  ISETP.LT.OR P4, PT, R6, 0xa, !P1 ;  /* 0x0000000a0600780c */ /* 0x000fe40004f81670 */
[----:B------:R-:W-:-:S05]  /*3be0*/  F2FP.F16.E4M3.UNPACK_B R26, R26 ;  /* 0x0000001aff1a723e */ /* 0x000fca00020006ff */
[----:B------:R-:W-:-:S05]  /*3bf0*/  HADD2.F32 R26, -RZ, R26.H0_H0 ;  /* 0x2000001aff1a7230 */ /* 0x000fca0000004100 */
[----:B------:R-:W-:-:S04]  /*3c00*/  FMUL R26, R26, R15 ;  /* 0x0000000f1a1a7220 */ /* 0x000fc80000400000 */
[----:B------:R-:W-:-:S05]  /*3c10*/  FFMA R26, R143, R11, R26 ;  /* 0x0000000b8f1a7223 */ /* 0x000fca000000001a */
[----:B----4-:R-:W-:Y:S02]  /*3c20*/  F2FP.SATFINITE.E4M3.F32.PACK_AB_MERGE_C R27, RZ, R26, RZ ;  /* 0x0000001aff1b723e */ /* 0x010fe400048070ff */
[----:B------:R-:W-:-:S03]  /*3c30*/  PRMT R26, RZ, 0x7610, R26 ;  /* 0x00007610ff1a7816 */ /* 0x000fc6000000001a */
[----:B------:R4:W-:Y:S01]  /*3c40*/  @!P5 STG.E.U8 desc[UR14][R20.64+0x8], R27 ;  /* 0x0000081b1400d986 */ /* 0x0009e2000c10110e */
[----:B------:R-:W-:Y:S05]  /*3c50*/  @P4 BRA `(.L_x_53) ;  /* 0x0000000000044947 */ /* 0x000fea0003800000 */
[----:B------:R0:W5:Y:S02]  /*3c60*/  LDG.E.U8 R26, desc[UR14][R4.64+0x9] ;  /* 0x0000090e041a7981 */ /* 0x000164000c1e1100 */
.L_x_53:
[----:B------:R-:W-:Y:S05]  /*3c70*/  BSYNC B1 ;  /* 0x0000000000017941 */ /* 0x000fea0003800000 */
.L_x_52:
        /* <DEDUP_REMOVED lines=12> */
.L_x_55:
[----:B------:R-:W-:Y:S05]  /*3d40*/  BSYNC B1 ;  /* 0x0000000000017941 */ /* 0x000fea0003800000 */
.L_x_54:
        /* <DEDUP_REMOVED lines=12> */
.L_x_57:
[----:B------:R-:W-:Y:S05]  /*3e10*/  BSYNC B1 ;  /* 0x0000000000017941 */ /* 0x000fea0003800000 */
.L_x_56:
        /* <DEDUP_REMOVED lines=12> */
.L_x_59:
[----:B------:R-:W-:Y:S05]  /*3ee0*/  BSYNC B1 ;  /* 0x0000000000017941 */ /* 0x000fea0003800000 */
.L_x_58:
        /* <DEDUP_REMOVED lines=12> */
.L_x_61:
[----:B------:R-:W-:Y:S05]  /*3fb0*/  BSYNC B1 ;  /* 0x0000000000017941 */ /* 0x000fea0003800000 */
.L_x_60:
        /* <DEDUP_REMOVED lines=12> */
.L_x_63:
[----:B------:R-:W-:Y:S05]  /*4080*/  BSYNC B1 ;  /* 0x0000000000017941 */ /* 0x000fea0003800000 */
.L_x_62:
        /* <DEDUP_REMOVED lines=12> */
.L_x_65:
[----:B------:R-:W-:Y:S05]  /*4150*/  BSYNC B1 ;  /* 0x0000000000017941 */ /* 0x000fea0003800000 */
.L_x_64:
        /* <DEDUP_REMOVED lines=12> */
.L_x_67:
[----:B------:R-:W-:Y:S05]  /*4220*/  BSYNC B1 ;  /* 0x0000000000017941 */ /* 0x000fea0003800000 */
.L_x_66:
        /* <DEDUP_REMOVED lines=12> */
.L_x_69:
[----:B------:R-:W-:Y:S05]  /*42f0*/  BSYNC B1 ;  /* 0x0000000000017941 */ /* 0x000fea0003800000 */
.L_x_68:
        /* <DEDUP_REMOVED lines=12> */
.L_x_71:
[----:B------:R-:W-:Y:S05]  /*43c0*/  BSYNC B1 ;  /* 0x0000000000017941 */ /* 0x000fea0003800000 */
.L_x_70:
        /* <DEDUP_REMOVED lines=12> */
.L_x_73:
[----:B------:R-:W-:Y:S05]  /*4490*/  BSYNC B1 ;  /* 0x0000000000017941 */ /* 0x000fea0003800000 */
.L_x_72:
        /* <DEDUP_REMOVED lines=12> */
.L_x_75:
[----:B------:R-:W-:Y:S05]  /*4560*/  BSYNC B1 ;  /* 0x0000000000017941 */ /* 0x000fea0003800000 */
.L_x_74:
        /* <DEDUP_REMOVED lines=12> */
.L_x_77:
[----:B------:R-:W-:Y:S05]  /*4630*/  BSYNC B1 ;  /* 0x0000000000017941 */ /* 0x000fea0003800000 */
.L_x_76:
        /* <DEDUP_REMOVED lines=12> */
.L_x_79:
[----:B------:R-:W-:Y:S05]  /*4700*/  BSYNC B1 ;  /* 0x0000000000017941 */ /* 0x000fea0003800000 */
.L_x_78:
        /* <DEDUP_REMOVED lines=12> */
.L_x_81:
[----:B------:R-:W-:Y:S05]  /*47d0*/  BSYNC B1 ;  /* 0x0000000000017941 */ /* 0x000fea0003800000 */
.L_x_80:
        /* <DEDUP_REMOVED lines=12> */
.L_x_83:
[----:B------:R-:W-:Y:S05]  /*48a0*/  BSYNC B1 ;  /* 0x0000000000017941 */ /* 0x000fea0003800000 */
.L_x_82:
        /* <DEDUP_REMOVED lines=12> */
.L_x_85:
[----:B------:R-:W-:Y:S05]  /*4970*/  BSYNC B1 ;  /* 0x0000000000017941 */ /* 0x000fea0003800000 */
.L_x_84:
        /* <DEDUP_REMOVED lines=12> */
.L_x_87:
[----:B------:R-:W-:Y:S05]  /*4a40*/  BSYNC B1 ;  /* 0x0000000000017941 */ /* 0x000fea0003800000 */
.L_x_86:
        /* <DEDUP_REMOVED lines=12> */
.L_x_89:
[----:B------:R-:W-:Y:S05]  /*4b10*/  BSYNC B1 ;  /* 0x0000000000017941 */ /* 0x000fea0003800000 */
.L_x_88:
        /* <DEDUP_REMOVED lines=12> */
.L_x_91:
[----:B------:R-:W-:Y:S05]  /*4be0*/  BSYNC B1 ;  /* 0x0000000000017941 */ /* 0x000fea0003800000 */
.L_x_90:
        /* <DEDUP_REMOVED lines=12> */
.L_x_93:
[----:B------:R-:W-:Y:S05]  /*4cb0*/  BSYNC B1 ;  /* 0x0000000000017941 */ /* 0x000fea0003800000 */
.L_x_92:
        /* <DEDUP_REMOVED lines=12> */
.L_x_95:
[----:B------:R-:W-:Y:S05]  /*4d80*/  BSYNC B1 ;  /* 0x0000000000017941 */ /* 0x000fea0003800000 */
.L_x_94:
        /* <DEDUP_REMOVED lines=12> */
.L_x_97:
[----:B------:R-:W-:Y:S05]  /*4e50*/  BSYNC B1 ;  /* 0x0000000000017941 */ /* 0x000fea0003800000 */
.L_x_96:
        /* <DEDUP_REMOVED lines=12> */
.L_x_99:
[----:B------:R-:W-:Y:S05]  /*4f20*/  BSYNC B1 ;  /* 0x0000000000017941 */ /* 0x000fea0003800000 */
.L_x_98:
        /* <DEDUP_REMOVED lines=12> */
.L_x_101:
[----:B------:R-:W-:Y:S05]  /*4ff0*/  BSYNC B1 ;  /* 0x0000000000017941 */ /* 0x000fea0003800000 */
.L_x_100:
        /* <DEDUP_REMOVED lines=12> */
.L_x_103:
[----:B------:R-:W-:Y:S05]  /*50c0*/  BSYNC B1 ;  /* 0x0000000000017941 */ /* 0x000fea0003800000 */
.L_x_102:
        /* <DEDUP_REMOVED lines=12> */
.L_x_105:
[----:B------:R-:W-:Y:S05]  /*5190*/  BSYNC B1 ;  /* 0x0000000000017941 */ /* 0x000fea0003800000 */
.L_x_104:
        /* <DEDUP_REMOVED lines=12> */
.L_x_107:
[----:B------:R-:W-:Y:S05]  /*5260*/  BSYNC B1 ;  /* 0x0000000000017941 */ /* 0x000fea0003800000 */
.L_x_106:
        /* <DEDUP_REMOVED lines=12> */
.L_x_109:
[----:B------:R-:W-:Y:S05]  /*5330*/  BSYNC B1 ;  /* 0x0000000000017941 */ /* 0x000fea0003800000 */
.L_x_108:
        /* <DEDUP_REMOVED lines=12> */
.L_x_111:
[----:B------:R-:W-:Y:S05]  /*5400*/  BSYNC B1 ;  /* 0x0000000000017941 */ /* 0x000fea0003800000 */
.L_x_110:
        /* <DEDUP_REMOVED lines=12> */
.L_x_113:
[----:B------:R-:W-:Y:S05]  /*54d0*/  BSYNC B1 ;  /* 0x0000000000017941 */ /* 0x000fea0003800000 */
.L_x_112:
        /* <DEDUP_REMOVED lines=12> */
.L_x_115:
[----:B------:R-:W-:Y:S05]  /*55a0*/  BSYNC B1 ;  /* 0x0000000000017941 */ /* 0x000fea0003800000 */
.L_x_114:
        /* <DEDUP_REMOVED lines=12> */
.L_x_117:
[----:B------:R-:W-:Y:S05]  /*5670*/  BSYNC B1 ;  /* 0x0000000000017941 */ /* 0x000fea0003800000 */
.L_x_116:
        /* <DEDUP_REMOVED lines=12> */
.L_x_119:
[----:B------:R-:W-:Y:S05]  /*5740*/  BSYNC B1 ;  /* 0x0000000000017941 */ /* 0x000fea0003800000 */
.L_x_118:
        /* <DEDUP_REMOVED lines=12> */
.L_x_121:
[----:B------:R-:W-:Y:S05]  /*5810*/  BSYNC B1 ;  /* 0x0000000000017941 */ /* 0x000fea0003800000 */
.L_x_120:
        /* <DEDUP_REMOVED lines=12> */
.L_x_123:
[----:B------:R-:W-:Y:S05]  /*58e0*/  BSYNC B1 ;  /* 0x0000000000017941 */ /* 0x000fea0003800000 */
.L_x_122:
        /* <DEDUP_REMOVED lines=12> */
.L_x_125:
[----:B------:R-:W-:Y:S05]  /*59b0*/  BSYNC B1 ;  /* 0x0000000000017941 */ /* 0x000fea0003800000 */
.L_x_124:
        /* <DEDUP_REMOVED lines=12> */
.L_x_127:
[----:B------:R-:W-:Y:S05]  /*5a80*/  BSYNC B1 ;  /* 0x0000000000017941 */ /* 0x000fea0003800000 */
.L_x_126:
        /* <DEDUP_REMOVED lines=12> */
.L_x_129:
[----:B------:R-:W-:Y:S05]  /*5b50*/  BSYNC B1 ;  /* 0x0000000000017941 */ /* 0x000fea0003800000 */
.L_x_128:
        /* <DEDUP_REMOVED lines=12> */
.L_x_131:
[----:B------:R-:W-:Y:S05]  /*5c20*/  BSYNC B1 ;  /* 0x0000000000017941 */ /* 0x000fea0003800000 */
.L_x_130:
        /* <DEDUP_REMOVED lines=12> */
.L_x_133:
[----:B------:R-:W-:Y:S05]  /*5cf0*/  BSYNC B1 ;  /* 0x0000000000017941 */ /* 0x000fea0003800000 */
.L_x_132:
        /* <DEDUP_REMOVED lines=12> */
.L_x_135:
[----:B------:R-:W-:Y:S05]  /*5dc0*/  BSYNC B1 ;  /* 0x0000000000017941 */ /* 0x000fea0003800000 */
.L_x_134:
        /* <DEDUP_REMOVED lines=12> */
.L_x_137:
[----:B------:R-:W-:Y:S05]  /*5e90*/  BSYNC B1 ;  /* 0x0000000000017941 */ /* 0x000fea0003800000 */
.L_x_136:
        /* <DEDUP_REMOVED lines=12> */
.L_x_139:
[----:B------:R-:W-:Y:S05]  /*5f60*/  BSYNC B1 ;  /* 0x0000000000017941 */ /* 0x000fea0003800000 */
.L_x_138:
        /* <DEDUP_REMOVED lines=12> */
.L_x_141:
[----:B------:R-:W-:Y:S05]  /*6030*/  BSYNC B1 ;  /* 0x0000000000017941 */ /* 0x000fea0003800000 */
.L_x_140:
        /* <DEDUP_REMOVED lines=12> */
.L_x_143:
[----:B------:R-:W-:Y:S05]  /*6100*/  BSYNC B1 ;  /* 0x0000000000017941 */ /* 0x000fea0003800000 */
.L_x_142:
        /* <DEDUP_REMOVED lines=12> */
.L_x_145:
[----:B------:R-:W-:Y:S05]  /*61d0*/  BSYNC B1 ;  /* 0x0000000000017941 */ /* 0x000fea0003800000 */
.L_x_144:
        /* <DEDUP_REMOVED lines=12> */
.L_x_147:
[----:B------:R-:W-:Y:S05]  /*62a0*/  BSYNC B1 ;  /* 0x0000000000017941 */ /* 0x000fea0003800000 */
.L_x_146:
        /* <DEDUP_REMOVED lines=12> */
.L_x_149:
[----:B------:R-:W-:Y:S05]  /*6370*/  BSYNC B1 ;  /* 0x0000000000017941 */ /* 0x000fea0003800000 */
.L_x_148:
        /* <DEDUP_REMOVED lines=12> */
.L_x_151:
[----:B------:R-:W-:Y:S05]  /*6440*/  BSYNC B1 ;  /* 0x0000000000017941 */ /* 0x000fea0003800000 */
.L_x_150:
        /* <DEDUP_REMOVED lines=12> */
.L_x_153:
[----:B------:R-:W-:Y:S05]  /*6510*/  BSYNC B1 ;  /* 0x0000000000017941 */ /* 0x000fea0003800000 */
.L_x_152:
        /* <DEDUP_REMOVED lines=12> */
.L_x_155:
[----:B------:R-:W-:Y:S05]  /*65e0*/  BSYNC B1 ;  /* 0x0000000000017941 */ /* 0x000fea0003800000 */
.L_x_154:
        /* <DEDUP_REMOVED lines=12> */
.L_x_157:
[----:B------:R-:W-:Y:S05]  /*66b0*/  BSYNC B1 ;  /* 0x0000000000017941 */ /* 0x000fea0003800000 */
.L_x_156:
        /* <DEDUP_REMOVED lines=12> */
.L_x_159:
[----:B------:R-:W-:Y:S05]  /*6780*/  BSYNC B1 ;  /* 0x0000000000017941 */ /* 0x000fea0003800000 */
.L_x_158:
        /* <DEDUP_REMOVED lines=12> */
.L_x_161:
[----:B------:R-:W-:Y:S05]  /*6850*/  BSYNC B1 ;  /* 0x0000000000017941 */ /* 0x000fea0003800000 */
.L_x_160:
        /* <DEDUP_REMOVED lines=12> */
.L_x_163:
[----:B------:R-:W-:Y:S05]  /*6920*/  BSYNC B1 ;  /* 0x0000000000017941 */ /* 0x000fea0003800000 */
.L_x_162:
[----:B-----5:R-:W-:Y:S01]  /*6930*/  LOP3.LUT R26, R26, 0xff, RZ, 0xc0, !PT ;  /* 0x000000ff1a1a7812 */ /* 0x020fe200078ec0ff */
[----:B------:R-:W-:Y:S01]  /*6940*/  BSSY B1, `(.L_x_164) ;  /* 0x000000b000017945 */ /* 0x000fe20003800000 */
[----:B------:R-:W-:Y:S02]  /*6950*/  ISETP.LT.OR P1, PT, R6, 0x7a, !P1 ;  /* 0x0000007a0600780c */ /* 0x000fe40004f21670 */
[----:B------:R-:W-:-:S05]  /*6960*/  F2FP.F16.E4M3.UNPACK_B R26, R26 ;  /* 0x0000001aff1a723e */ /* 0x000fca00020006ff */
[----:B------:R-:W-:-:S05]  /*6970*/  HADD2.F32 R26, -RZ, R26.H0_H0 ;  /* 0x2000001aff1a7230 */ /* 0x000fca0000004100 */
[----:B------:R-:W-:-:S04]  /*6980*/  FMUL R26, R26, R15 ;  /* 0x0000000f1a1a7220 */ /* 0x000fc80000400000 */
[----:B------:R-:W-:Y:S01]  /*6990*/  FFMA R26, R17, R11, R26 ;  /* 0x0000000b111a7223 */ /* 0x000fe2000000001a */
[----:B------:R-:W-:-:S04]  /*69a0*/  PRMT R17, RZ, 0x7610, R17 ;  /* 0x00007610ff117816 */ /* 0x000fc80000000011 */
[----:B----4-:R-:W-:-:S05]  /*69b0*/  F2FP.SATFINITE.E4M3.F32.PACK_AB_MERGE_C R27, RZ, R26, RZ ;  /* 0x0000001aff1b723e */ /* 0x010fca00048070ff */
[----:B------:R4:W-:Y:S01]  /*69c0*/  @!P5 STG.E.U8 desc[UR14][R20.64+0x78], R27 ;  /* 0x0000781b1400d986 */ /* 0x0009e2000c10110e */
[----:B------:R-:W-:Y:S05]  /*69d0*/  @P1 BRA `(.L_x_165) ;  /* 0x0000000000041947 */ /* 0x000fea0003800000 */
[----:B------:R0:W5:Y:S02]  /*69e0*/  LDG.E.U8 R17, desc[UR14][R4.64+0x79] ;  /* 0x0000790e04117981 */ /* 0x000164000c1e1100 */
.L_x_165:
[----:B------:R-:W-:Y:S05]  /*69f0*/  BSYNC B1 ;  /* 0x0000000000017941 */ /* 0x000fea0003800000 */
.L_x_164:
[----:B-----5:R-:W-:Y:S01]  /*6a00*/  LOP3.LUT R17, R17, 0xff, RZ, 0xc0, !PT ;  /* 0x000000ff11117812 */ /* 0x020fe200078ec0ff */
[----:B------:R-:W-:Y:S01]  /*6a10*/  BSSY B1, `(.L_x_166) ;  /* 0x000000b000017945 */ /* 0x000fe20003800000 */
[----:B------:R-:W-:Y:S02]  /*6a20*/  ISETP.LT.OR P4, PT, R6, 0x79, !P2 ;  /* 0x000000790600780c */ /* 0x000fe40005781670 */
[----:B------:R-:W-:-:S05]  /*6a30*/  F2FP.F16.E4M3.UNPACK_B R17, R17 ;  /* 0x00000011ff11723e */ /* 0x000fca00020006ff */
[----:B0-2---:R-:W-:-:S05]  /*6a40*/  HADD2.F32 R4, -RZ, R17.H0_H0 ;  /* 0x20000011ff047230 */ /* 0x005fca0000004100 */
[----:B------:R-:W-:Y:S01]  /*6a50*/  FMUL R5, R4, R15 ;  /* 0x0000000f04057220 */ /* 0x000fe20000400000 */
[----:B------:R-:W-:-:S03]  /*6a60*/  PRMT R4, RZ, 0x7610, R4 ;  /* 0x00007610ff047816 */ /* 0x000fc60000000004 */
[----:B------:R-:W-:-:S05]  /*6a70*/  FFMA R5, R22, R11, R5 ;  /* 0x0000000b16057223 */ /* 0x000fca0000000005 */
[----:B------:R-:W-:-:S05]  /*6a80*/  F2FP.SATFINITE.E4M3.F32.PACK_AB_MERGE_C R5, RZ, R5, RZ ;  /* 0x00000005ff05723e */ /* 0x000fca00048070ff */
[----:B------:R0:W-:Y:S01]  /*6a90*/  @!P1 STG.E.U8 desc[UR14][R20.64+0x79], R5 ;  /* 0x0000790514009986 */ /* 0x0001e2000c10110e */
[----:B------:R-:W-:Y:S05]  /*6aa0*/  @P4 BRA `(.L_x_167) ;  /* 0x0000000000044947 */ /* 0x000fea0003800000 */
[----:B------:R2:W5:Y:S02]  /*6ab0*/  LDG.E.U8 R4, desc[UR14][R24.64+0x78] ;  /* 0x0000780e18047981 */ /* 0x000564000c1e1100 */
.L_x_167:
[----:B------:R-:W-:Y:S05]  /*6ac0*/  BSYNC B1 ;  /* 0x0000000000017941 */ /* 0x000fea0003800000 */
.L_x_166:
[----:B-----5:R-:W-:Y:S01]  /*6ad0*/  LOP3.LUT R4, R4, 0xff, RZ, 0xc0, !PT ;  /* 0x000000ff04047812 */ /* 0x020fe200078ec0ff */
[----:B------:R-:W-:Y:S01]  /*6ae0*/  BSSY B1, `(.L_x_168) ;  /* 0x000000b000017945 */ /* 0x000fe20003800000 */
[----:B------:R-:W-:Y:S02]  /*6af0*/  ISETP.LT.OR P2, PT, R6, 0x7a, !P2 ;  /* 0x0000007a0600780c */ /* 0x000fe40005741670 */
[----:B------:R-:W-:-:S05]  /*6b00*/  F2FP.F16.E4M3.UNPACK_B R4, R4 ;  /* 0x00000004ff04723e */ /* 0x000fca00020006ff */
[----:B------:R-:W-:-:S05]  /*6b10*/  HADD2.F32 R4, -RZ, R4.H0_H0 ;  /* 0x20000004ff047230 */ /* 0x000fca0000004100 */
[----:B------:R-:W-:-:S04]  /*6b20*/  FMUL R4, R4, R15 ;  /* 0x0000000f04047220 */ /* 0x000fc80000400000 */
[----:B------:R-:W-:-:S05]  /*6b30*/  FFMA R4, R23, R11, R4 ;  /* 0x0000000b17047223 */ /* 0x000fca0000000004 */
[----:B0-----:R-:W-:Y:S02]  /*6b40*/  F2FP.SATFINITE.E4M3.F32.PACK_AB_MERGE_C R5, RZ, R4, RZ ;  /* 0x00000004ff05723e */ /* 0x001fe400048070ff */
[----:B------:R-:W-:-:S03]  /*6b50*/  PRMT R4, RZ, 0x7610, R4 ;  /* 0x00007610ff047816 */ /* 0x000fc60000000004 */
[----:B------:R0:W-:Y:S01]  /*6b60*/  @!P4 STG.E.U8 desc[UR14][R18.64+0x78], R5 ;  /* 0x000078051200c986 */ /* 0x0001e2000c10110e */
[----:B------:R-:W-:Y:S05]  /*6b70*/  @P2 BRA `(.L_x_169) ;  /* 0x0000000000042947 */ /* 0x000fea0003800000 */
[----:B------:R0:W5:Y:S02]  /*6b80*/  LDG.E.U8 R4, desc[UR14][R24.64+0x79] ;  /* 0x0000790e18047981 */ /* 0x000164000c1e1100 */
.L_x_169:
[----:B------:R-:W-:Y:S05]  /*6b90*/  BSYNC B1 ;  /* 0x0000000000017941 */ /* 0x000fea0003800000 */
.L_x_168:
[----:B------:R-:W-:Y:S05]  /*6ba0*/  @P2 BRA `(.L_x_170) ;  /* 0x0000001000282947 */ /* 0x000fea0003800000 */
[----:B-----5:R-:W-:-:S04]  /*6bb0*/  LOP3.LUT R4, R4, 0xff, RZ, 0xc0, !PT ;  /* 0x000000ff04047812 */ /* 0x020fc800078ec0ff */
[----:B------:R-:W-:-:S05]  /*6bc0*/  F2FP.F16.E4M3.UNPACK_B R4, R4 ;  /* 0x00000004ff04723e */ /* 0x000fca00020006ff */
[----:B------:R-:W-:-:S05]  /*6bd0*/  HADD2.F32 R4, -RZ, R4.H0_H0 ;  /* 0x20000004ff047230 */ /* 0x000fca0000004100 */
[----:B0-----:R-:W-:-:S04]  /*6be0*/  FMUL R5, R4, R15 ;  /* 0x0000000f04057220 */ /* 0x001fc80000400000 */
[----:B------:R-:W-:-:S05]  /*6bf0*/  FFMA R5, R88, R11, R5 ;  /* 0x0000000b58057223 */ /* 0x000fca0000000005 */
[----:B------:R-:W-:-:S05]  /*6c00*/  F2FP.SATFINITE.E4M3.F32.PACK_AB_MERGE_C R5, RZ, R5, RZ ;  /* 0x00000005ff05723e */ /* 0x000fca00048070ff */
[----:B------:R0:W-:Y:S01]  /*6c10*/  STG.E.U8 desc[UR14][R18.64+0x79], R5 ;  /* 0x0000790512007986 */ /* 0x0001e2000c10110e */
[----:B------:R-:W-:Y:S05]  /*6c20*/  BRA `(.L_x_170) ;  /* 0x0000001000087947 */ /* 0x000fea0003800000 */
.L_x_41:
[----:B------:R-:W-:Y:S01]  /*6c30*/  ISETP.GE.AND P2, PT, R31, 0x1, PT ;  /* 0x000000011f00780c */ /* 0x000fe20003f46270 */
[-C--:B------:R-:W-:Y:S01]  /*6c40*/  FMUL R147, R147, R11.reuse ;  /* 0x0000000b93937220 */ /* 0x080fe20000400000 */
[-C--:B------:R-:W-:Y:S01]  /*6c50*/  FMUL R148, R148, R11.reuse ;  /* 0x0000000b94947220 */ /* 0x080fe20000400000 */
[----:B------:R-:W-:Y:S01]  /*6c60*/  ISETP.GE.AND P1, PT, R31, 0x9, PT ;  /* 0x000000091f00780c */ /* 0x000fe20003f26270 */
[-C--:B------:R-:W-:Y:S01]  /*6c70*/  FMUL R146, R146, R11.reuse ;  /* 0x0000000b92927220 */ /* 0x080fe20000400000 */
[C---:B------:R-:W-:Y:S01]  /*6c80*/  ISETP.LT.OR P5, PT, R6.reuse, 0x1, !P2 ;  /* 0x000000010600780c */ /* 0x040fe200057a1670 */
[-C--:B------:R-:W-:Y:S01]  /*6c90*/  FMUL R145, R145, R11.reuse ;  /* 0x0000000b91917220 */ /* 0x080fe20000400000 */
[----:B------:R-:W-:Y:S01]  /*6ca0*/  ISETP.LT.OR P4, PT, R6, 0x2, !P2 ;  /* 0x000000020600780c */ /* 0x000fe20005781670 */
[----:B------:R-:W-:Y:S01]  /*6cb0*/  FMUL R143, R143, R11 ;  /* 0x0000000b8f8f7220 */ /* 0x000fe20000400000 */
[----:B------:R-:W-:Y:S01]  /*6cc0*/  F2FP.SATFINITE.E4M3.F32.PACK_AB_MERGE_C R147, RZ, R147, RZ ;  /* 0x00000093ff93723e */ /* 0x000fe200048070ff */
[-C--:B------:R-:W-:Y:S01]  /*6cd0*/  FMUL R144, R144, R11.reuse ;  /* 0x0000000b90907220 */ /* 0x080fe20000400000 */
[----:B------:R-:W-:Y:S01]  /*6ce0*/  F2FP.SATFINITE.E4M3.F32.PACK_AB_MERGE_C R5, RZ, R148, RZ ;  /* 0x00000094ff05723e */ /* 0x000fe200048070ff */
[-C--:B------:R-:W-:Y:S01]  /*6cf0*/  FMUL R141, R141, R11.reuse ;  /* 0x0000000b8d8d7220 */ /* 0x080fe20000400000 */
[----:B------:R-:W-:Y:S01]  /*6d00*/  ISETP.LT.OR P6, PT, R6, 0x9, !P2 ;  /* 0x000000090600780c */ /* 0x000fe200057c1670 */
[-C--:B------:R-:W-:Y:S01]  /*6d10*/  FMUL R142, R142, R11.reuse ;  /* 0x0000000b8e8e7220 */ /* 0x080fe20000400000 */
[----:B------:R-:W-:Y:S01]  /*6d20*/  F2FP.SATFINITE.E4M3.F32.PACK_AB_MERGE_C R25, RZ, R146, RZ ;  /* 0x00000092ff19723e */ /* 0x000fe200048070ff */
[----:B------:R-:W-:Y:S01]  /*6d30*/  FMUL R140, R140, R11 ;  /* 0x0000000b8c8c7220 */ /* 0x000fe20000400000 */
[----:B------:R-:W-:Y:S01]  /*6d40*/  F2FP.SATFINITE.E4M3.F32.PACK_AB_MERGE_C R145, RZ, R145, RZ ;  /* 0x00000091ff91723e */ /* 0x000fe200048070ff */
[----:B------:R-:W-:Y:S01]  /*6d50*/  @!P5 STG.E.U8 desc[UR14][R20.64], R147 ;  /* 0x000000931400d986 */ /* 0x000fe2000c10110e */
[C---:B------:R-:W-:Y:S01]  /*6d60*/  ISETP.LT.OR P5, PT, R6.reuse, 0x2, !P1 ;  /* 0x000000020600780c */ /* 0x040fe20004fa1670 */
[----:B------:R-:W-:Y:S01]  /*6d70*/  FMUL R139, R139, R11 ;  /* 0x0000000b8b8b7220 */ /* 0x000fe20000400000 */
[----:B------:R-:W-:Y:S01]  /*6d80*/  F2FP.SATFINITE.E4M3.F32.PACK_AB_MERGE_C R143, RZ, R143, RZ ;  /* 0x0000008fff8f723e */ /* 0x000fe200048070ff */
[----:B------:R0:W-:Y:S01]  /*6d90*/  @!P4 STG.E.U8 desc[UR14][R20.64+0x1], R5 ;  /* 0x000001051400c986 */ /* 0x0001e2000c10110e */
[----:B------:R-:W-:Y:S01]  /*6da0*/  ISETP.LT.OR P4, PT, R6, 0x1, !P1 ;  /* 0x000000010600780c */ /* 0x000fe20004f81670 */
[----:B------:R-:W-:Y:S01]  /*6db0*/  FMUL R137, R137, R11 ;  /* 0x0000000b89897220 */ /* 0x000fe20000400000 */
[----:B------:R-:W-:Y:S01]  /*6dc0*/  F2FP.SATFINITE.E4M3.F32.PACK_AB_MERGE_C R141, RZ, R141, RZ ;  /* 0x0000008dff8d723e */ /* 0x000fe200048070ff */
[-C--:B------:R-:W-:Y:S01]  /*6dd0*/  FMUL R138, R138, R11.reuse ;  /* 0x0000000b8a8a7220 */ /* 0x080fe20000400000 */
[----:B------:R-:W-:Y:S01]  /*6de0*/  F2FP.SATFINITE.E4M3.F32.PACK_AB_MERGE_C R27, RZ, R142, RZ ;  /* 0x0000008eff1b723e */ /* 0x000fe200048070ff */
[----:B------:R-:W-:Y:S01]  /*6df0*/  FMUL R135, R135, R11 ;  /* 0x0000000b87877220 */ /* 0x000fe20000400000 */
[----:B------:R-:W-:Y:S01]  /*6e00*/  F2FP.SATFINITE.E4M3.F32.PACK_AB_MERGE_C R139, RZ, R139, RZ ;  /* 0x0000008bff8b723e */ /* 0x000fe200048070ff */
[----:B------:R-:W-:Y:S01]  /*6e10*/  FMUL R136, R136, R11 ;  /* 0x0000000b88887220 */ /* 0x000fe20000400000 */
[----:B------:R-:W-:Y:S01]  /*6e20*/  F2FP.SATFINITE.E4M3.F32.PACK_AB_MERGE_C R137, RZ, R137, RZ ;  /* 0x00000089ff89723e */ /* 0x000fe200048070ff */
[----:B------:R1:W-:Y:S01]  /*6e30*/  @!P5 STG.E.U8 desc[UR14][R18.64+0x1], R25 ;  /* 0x000001191200d986 */ /* 0x0003e2000c10110e */
[----:B------:R-:W-:Y:S01]  /*6e40*/  ISETP.LT.OR P5, PT, R6, 0xa, !P2 ;  /* 0x0000000a0600780c */ /* 0x000fe200057a1670 */
[-C--:B------:R-:W-:Y:S01]  /*6e50*/  FMUL R134, R134, R11.reuse ;  /* 0x0000000b86867220 */ /* 0x080fe20000400000 */
[----:B0-----:R-:W-:Y:S01]  /*6e60*/  F2FP.SATFINITE.E4M3.F32.PACK_AB_MERGE_C R5, RZ, R144, RZ ;  /* 0x00000090ff05723e */ /* 0x001fe200048070ff */
[----:B------:R-:W-:Y:S01]  /*6e70*/  @!P4 STG.E.U8 desc[UR14][R18.64], R145 ;  /* 0x000000911200c986 */ /* 0x000fe2000c10110e */
[C---:B------:R-:W-:Y:S01]  /*6e80*/  ISETP.LT.OR P4, PT, R6.reuse, 0x9, !P1 ;  /* 0x000000090600780c */ /* 0x040fe20004f81670 */
[----:B------:R-:W-:Y:S01]  /*6e90*/  FMUL R133, R133, R11 ;  /* 0x0000000b85857220 */ /* 0x000fe20000400000 */
[----:B------:R-:W-:Y:S01]  /*6ea0*/  F2FP.SATFINITE.E4M3.F32.PACK_AB_MERGE_C R135, RZ, R135, RZ ;  /* 0x00000087ff87723e */ /* 0x000fe200048070ff */
[----:B------:R-:W-:Y:S01]  /*6eb0*/  @!P6 STG.E.U8 desc[UR14][R20.64+0x8], R143 ;  /* 0x0000088f1400e986 */ /* 0x000fe2000c10110e */
[----:B------:R-:W-:Y:S01]  /*6ec0*/  ISETP.LT.OR P6, PT, R6, 0xa, !P1 ;  /* 0x0000000a0600780c */ /* 0x000fe20004fc1670 */
[----:B------:R-:W-:Y:S01]  /*6ed0*/  FMUL R131, R131, R11 ;  /* 0x0000000b83837220 */ /* 0x000fe20000400000 */
[----:B------:R-:W-:Y:S01]  /*6ee0*/  F2FP.SATFINITE.E4M3.F32.PACK_AB_MERGE_C R133, RZ, R133, RZ ;  /* 0x00000085ff85723e */ /* 0x000fe200048070ff */
[-C--:B------:R-:W-:Y:S01]  /*6ef0*/  FMUL R132, R132, R11.reuse ;  /* 0x0000000b84847220 */ /* 0x080fe20000400000 */
[----:B-1----:R-:W-:Y:S01]  /*6f00*/  F2FP.SATFINITE.E4M3.F32.PACK_AB_MERGE_C R25, RZ, R140, RZ ;  /* 0x0000008cff19723e */ /* 0x002fe200048070ff */
[----:B------:R0:W-:Y:S01]  /*6f10*/  @!P5 STG.E.U8 desc[UR14][R20.64+0x9], R5 ;  /* 0x000009051400d986 */ /* 0x0001e2000c10110e */
[C---:B------:R-:W-:Y:S01]  /*6f20*/  ISETP.LT.OR P5, PT, R6.reuse, 0x12, !P2 ;  /* 0x000000120600780c */ /* 0x040fe200057a1670 */
[----:B------:R-:W-:Y:S01]  /*6f30*/  FMUL R129, R129, R11 ;  /* 0x0000000b81817220 */ /* 0x000fe20000400000 */
[----:B------:R-:W-:Y:S01]  /*6f40*/  F2FP.SATFINITE.E4M3.F32.PACK_AB_MERGE_C R131, RZ, R131, RZ ;  /* 0x00000083ff83723e */ /* 0x000fe200048070ff */
[----:B------:R-:W-:Y:S01]  /*6f50*/  @!P4 STG.E.U8 desc[UR14][R18.64+0x8], R141 ;  /* 0x0000088d1200c986 */ /* 0x000fe2000c10110e */
[----:B------:R-:W-:Y:S01]  /*6f60*/  ISETP.LT.OR P4, PT, R6, 0x11, !P2 ;  /* 0x000000110600780c */ /* 0x000fe20005781670 */
[----:B------:R-:W-:Y:S01]  /*6f70*/  FMUL R130, R130, R11 ;  /* 0x0000000b82827220 */ /* 0x000fe20000400000 */
[----:B------:R-:W-:Y:S01]  /*6f80*/  F2FP.SATFINITE.E4M3.F32.PACK_AB_MERGE_C R129, RZ, R129, RZ ;  /* 0x00000081ff81723e */ /* 0x000fe200048070ff */
[----:B------:R1:W-:Y:S01]  /*6f90*/  @!P6 STG.E.U8 desc[UR14][R18.64+0x9], R27 ;  /* 0x0000091b1200e986 */ /* 0x0003e2000c10110e */
[----:B------:R-:W-:Y:S01]  /*6fa0*/  ISETP.LT.OR P6, PT, R6, 0x11, !P1 ;  /* 0x000000110600780c */ /* 0x000fe20004fc1670 */
[-C--:B------:R-:W-:Y:S01]  /*6fb0*/  FMUL R128, R128, R11.reuse ;  /* 0x0000000b80807220 */ /* 0x080fe20000400000 */
[-C--:B------:R-:W-:Y:S01]  /*6fc0*/  FMUL R127, R127, R11.reuse ;  /* 0x0000000b7f7f7220 */ /* 0x080fe20000400000 */
[----:B0-----:R-:W-:Y:S01]  /*6fd0*/  F2FP.SATFINITE.E4M3.F32.PACK_AB_MERGE_C R5, RZ, R138, RZ ;  /* 0x0000008aff05723e */ /* 0x001fe200048070ff */
[-C--:B------:R-:W-:Y:S01]  /*6fe0*/  FMUL R125, R125, R11.reuse ;  /* 0x0000000b7d7d7220 */ /* 0x080fe20000400000 */
[----:B------:R0:W-:Y:S01]  /*6ff0*/  @!P5 STG.E.U8 desc[UR14][R20.64+0x11], R25 ;  /* 0x000011191400d986 */ /* 0x0001e2000c10110e */
[----:B------:R-:W-:Y:S01]  /*7000*/  ISETP.LT.OR P5, PT, R6, 0x12, !P1 ;  /* 0x000000120600780c */ /* 0x000fe20004fa1670 */
[----:B------:R-:W-:Y:S01]  /*7010*/  FMUL R126, R126, R11 ;  /* 0x0000000b7e7e7220 */ /* 0x000fe20000400000 */
[----:B------:R-:W-:Y:S01]  /*7020*/  F2FP.SATFINITE.E4M3.F32.PACK_AB_MERGE_C R127, RZ, R127, RZ ;  /* 0x0000007fff7f723e */ /* 0x000fe200048070ff */
[----:B------:R-:W-:Y:S01]  /*7030*/  @!P4 STG.E.U8 desc[UR14][R20.64+0x10], R139 ;  /* 0x0000108b1400c986 */ /* 0x000fe2000c10110e */
[C---:B------:R-:W-:Y:S01]  /*7040*/  ISETP.LT.OR P4, PT, R6.reuse, 0x19, !P2 ;  /* 0x000000190600780c */ /* 0x040fe20005781670 */
[-C--:B------:R-:W-:Y:S01]  /*7050*/  FMUL R123, R123, R11.reuse ;  /* 0x0000000b7b7b7220 */ /* 0x080fe20000400000 */
[----:B-1----:R-:W-:Y:S01]  /*7060*/  F2FP.SATFINITE.E4M3.F32.PACK_AB_MERGE_C R27, RZ, R136, RZ ;  /* 0x00000088ff1b723e */ /* 0x002fe200048070ff */
[----:B------:R-:W-:Y:S01]  /*7070*/  @!P6 STG.E.U8 desc[UR14][R18.64+0x10], R137 ;  /* 0x000010891200e986 */ /* 0x000fe2000c10110e */
[----:B------:R-:W-:Y:S01]  /*7080*/  ISETP.LT.OR P6, PT, R6, 0x1a, !P2 ;  /* 0x0000001a0600780c */ /* 0x000fe200057c1670 */
[----:B------:R-:W-:Y:S01]  /*7090*/  FMUL R124, R124, R11 ;  /* 0x0000000b7c7c7220 */ /* 0x000fe20000400000 */
[----:B------:R-:W-:Y:S01]  /*70a0*/  F2FP.SATFINITE.E4M3.F32.PACK_AB_MERGE_C R125, RZ, R125, RZ ;  /* 0x0000007dff7d723e */ /* 0x000fe200048070ff */
[-C--:B------:R-:W-:Y:S01]  /*70b0*/  FMUL R122, R122, R11.reuse ;  /* 0x0000000b7a7a7220 */ /* 0x080fe20000400000 */
[----:B0-----:R-:W-:Y:S01]  /*70c0*/  F2FP.SATFINITE.E4M3.F32.PACK_AB_MERGE_C R25, RZ, R134, RZ ;  /* 0x00000086ff19723e */ /* 0x001fe200048070ff */
[----:B------:R0:W-:Y:S01]  /*70d0*/  @!P5 STG.E.U8 desc[UR14][R18.64+0x11], R5 ;  /* 0x000011051200d986 */ /* 0x0001e2000c10110e */
[C---:B------:R-:W-:Y:S01]  /*70e0*/  ISETP.LT.OR P5, PT, R6.reuse, 0x1a, !P1 ;  /* 0x0000001a0600780c */ /* 0x040fe20004fa1670 */
        /* <DEDUP_REMOVED lines=11> */
[----:B0-----:R-:W-:Y:S01]  /*71a0*/  F2FP.SATFINITE.E4M3.F32.PACK_AB_MERGE_C R5, RZ, R132, RZ ;  /* 0x00000084ff05723e */ /* 0x001fe200048070ff */
[----:B------:R0:W-:Y:S01]  /*71b0*/  @!P5 STG.E.U8 desc[UR14][R18.64+0x19], R25 ;  /* 0x000019191200d986 */ /* 0x0001e2000c10110e */
[----:B------:R-:W-:Y:S01]  /*71c0*/  ISETP.LT.OR P5, PT, R6, 0x22, !P2 ;  /* 0x000000220600780c */ /* 0x000fe200057a1670 */
[----:B------:R-:W-:Y:S01]  /*71d0*/  FMUL R118, R118, R11 ;  /* 0x0000000b76767220 */ /* 0x000fe20000400000 */
[----:B------:R-:W-:Y:S01]  /*71e0*/  F2FP.SATFINITE.E4M3.F32.PACK_AB_MERGE_C R117, RZ, R117, RZ ;  /* 0x00000075ff75723e */ /* 0x000fe200048070ff */
[----:B------:R-:W-:Y:S01]  /*71f0*/  @!P4 STG.E.U8 desc[UR14][R18.64+0x18], R133 ;  /* 0x000018851200c986 */ /* 0x000fe2000c10110e */
[----:B------:R-:W-:Y:S01]  /*7200*/  ISETP.LT.OR P4, PT, R6, 0x21, !P1 ;  /* 0x000000210600780c */ /* 0x000fe20004f81670 */
[-C--:B------:R-:W-:Y:S01]  /*7210*/  FMUL R116, R116, R11.reuse ;  /* 0x0000000b74747220 */ /* 0x080fe20000400000 */
[----:B-1----:R-:W-:Y:S01]  /*7220*/  F2FP.SATFINITE.E4M3.F32.PACK_AB_MERGE_C R27, RZ, R130, RZ ;  /* 0x00000082ff1b723e */ /* 0x002fe200048070ff */
[----:B------:R-:W-:Y:S01]  /*7230*/  @!P6 STG.E.U8 desc[UR14][R20.64+0x20], R131 ;  /* 0x000020831400e986 */ /* 0x000fe2000c10110e */
[----:B------:R-:W-:Y:S01]  /*7240*/  ISETP.LT.OR P6, PT, R6, 0x22, !P1 ;  /* 0x000000220600780c */ /* 0x000fe20004fc1670 */
[-C--:B------:R-:W-:Y:S01]  /*7250*/  FMUL R115, R115, R11.reuse ;  /* 0x0000000b73737220 */ /* 0x080fe20000400000 */
[-C--:B------:R-:W-:Y:S01]  /*7260*/  FMUL R113, R113, R11.reuse ;  /* 0x0000000b71717220 */ /* 0x080fe20000400000 */
[----:B0-----:R-:W-:Y:S01]  /*7270*/  F2FP.SATFINITE.E4M3.F32.PACK_AB_MERGE_C R25, RZ, R128, RZ ;  /* 0x00000080ff19723e */ /* 0x001fe200048070ff */
[-C--:B------:R-:W-:Y:S01]  /*7280*/  FMUL R114, R114, R11.reuse ;  /* 0x0000000b72727220 */ /* 0x080fe20000400000 */
        /* <DEDUP_REMOVED lines=33> */
[C---:B------:R-:W-:Y:S01]  /*74a0*/  ISETP.LT.OR P4, PT, R6.reuse, 0x31, !P1 ;  /* 0x000000310600780c */ /* 0x040fe20004f81670 */
[-C--:B------:R-:W-:Y:S01]  /*74b0*/  FMUL R103, R103, R11.reuse ;  /* 0x0000000b67677220 */ /* 0x080fe20000400000 */
[-C--:B------:R-:W-:Y:S01]  /*74c0*/  FMUL R101, R101, R11.reuse ;  /* 0x0000000b65657220 */ /* 0x080fe20000400000 */
        /* <DEDUP_REMOVED lines=15> */
[C---:B------:R-:W-:Y:S01]  /*75c0*/  ISETP.LT.OR P6, PT, R6.reuse, 0x3a, !P1 ;  /* 0x0000003a0600780c */ /* 0x040fe20004fc1670 */
        /* <DEDUP_REMOVED lines=20> */
[-C--:B------:R-:W-:Y:S01]  /*7710*/  FMUL R92, R92, R11.reuse ;  /* 0x0000000b5c5c7220 */ /* 0x080fe20000400000 */
[-C--:B------:R-:W-:Y:S01]  /*7720*/  FMUL R89, R89, R11.reuse ;  /* 0x0000000b59597220 */ /* 0x080fe20000400000 */
        /* <DEDUP_REMOVED lines=19> */
[----:B------:R-:W-:-:S02]  /*7860*/  ISETP.LT.OR P6, PT, R6, 0x51, !P2 ;  /* 0x000000510600780c */ /* 0x000fc400057c1670 */
[----:B------:R-:W-:Y:S02]  /*7870*/  F2FP.SATFINITE.E4M3.F32.PACK_AB_MERGE_C R23, RZ, R23, RZ ;  /* 0x00000017ff17723e */ /* 0x000fe400048070ff */
[----:B0-----:R-:W-:Y:S01]  /*7880*/  F2FP.SATFINITE.E4M3.F32.PACK_AB_MERGE_C R5, RZ, R108, RZ ;  /* 0x0000006cff05723e */ /* 0x001fe200048070ff */
[----:B------:R0:W-:Y:S01]  /*7890*/  @!P5 STG.E.U8 desc[UR14][R18.64+0x49], R25 ;  /* 0x000049191200d986 */ /* 0x0001e2000c10110e */
[----:B------:R-:W-:-:S03]  /*78a0*/  ISETP.LT.OR P5, PT, R6, 0x52, !P2 ;  /* 0x000000520600780c */ /* 0x000fc600057a1670 */
[----:B------:R-:W-:Y:S01]  /*78b0*/  @!P4 STG.E.U8 desc[UR14][R18.64+0x48], R109 ;  /* 0x0000486d1200c986 */ /* 0x000fe2000c10110e */
[C---:B------:R-:W-:Y:S02]  /*78c0*/  ISETP.LT.OR P4, PT, R6.reuse, 0x51, !P1 ;  /* 0x000000510600780c */ /* 0x040fe40004f81670 */
[----:B-1----:R-:W-:Y:S01]  /*78d0*/  F2FP.SATFINITE.E4M3.F32.PACK_AB_MERGE_C R27, RZ, R106, RZ ;  /* 0x0000006aff1b723e */ /* 0x002fe200048070ff */
[----:B------:R-:W-:Y:S01]  /*78e0*/  @!P6 STG.E.U8 desc[UR14][R20.64+0x50], R107 ;  /* 0x0000506b1400e986 */ /* 0x000fe2000c10110e */
[----:B------:R-:W-:Y:S02]  /*78f0*/  ISETP.LT.OR P6, PT, R6, 0x52, !P1 ;  /* 0x000000520600780c */ /* 0x000fe40004fc1670 */
[----:B0-----:R-:W-:-:S03]  /*7900*/  F2FP.SATFINITE.E4M3.F32.PACK_AB_MERGE_C R25, RZ, R104, RZ ;  /* 0x00000068ff19723e */ /* 0x001fc600048070ff */
[----:B------:R0:W-:Y:S01]  /*7910*/  @!P5 STG.E.U8 desc[UR14][R20.64+0x51], R5 ;  /* 0x000051051400d986 */ /* 0x0001e2000c10110e */
[----:B------:R-:W-:-:S03]  /*7920*/  ISETP.LT.OR P5, PT, R6, 0x5a, !P2 ;  /* 0x0000005a0600780c */ /* 0x000fc600057a1670 */
[----:B------:R-:W-:Y:S01]  /*7930*/  @!P4 STG.E.U8 desc[UR14][R18.64+0x50], R105 ;  /* 0x000050691200c986 */ /* 0x000fe2000c10110e */
[----:B------:R-:W-:-:S03]  /*7940*/  ISETP.LT.OR P4, PT, R6, 0x59, !P2 ;  /* 0x000000590600780c */ /* 0x000fc60005781670 */
[----:B------:R1:W-:Y:S01]  /*7950*/  @!P6 STG.E.U8 desc[UR14][R18.64+0x51], R27 ;  /* 0x0000511b1200e986 */ /* 0x0003e2000c10110e */
[----:B------:R-:W-:Y:S02]  /*7960*/  ISETP.LT.OR P6, PT, R6, 0x59, !P1 ;  /* 0x000000590600780c */ /* 0x000fe40004fc1670 */
[----:B0-----:R-:W-:-:S03]  /*7970*/  F2FP.SATFINITE.E4M3.F32.PACK_AB_MERGE_C R5, RZ, R102, RZ ;  /* 0x00000066ff05723e */ /* 0x001fc600048070ff */
        /* <DEDUP_REMOVED lines=31> */
[C---:B------:R-:W-:Y:S02]  /*7b70*/  ISETP.LT.OR P5, PT, R6.reuse, 0x79, !P2 ;  /* 0x000000790600780c */ /* 0x040fe400057a1670 */
[C---:B------:R-:W-:Y:S01]  /*7b80*/  ISETP.LT.OR P2, PT, R6.reuse, 0x7a, !P2 ;  /* 0x0000007a0600780c */ /* 0x040fe20005741670 */
[----:B------:R2:W-:Y:S01]  /*7b90*/  @!P4 STG.E.U8 desc[UR14][R20.64+0x70], R91 ;  /* 0x0000705b1400c986 */ /* 0x0005e2000c10110e */
[C---:B------:R-:W-:Y:S02]  /*7ba0*/  ISETP.LT.OR P4, PT, R6.reuse, 0x72, !P1 ;  /* 0x000000720600780c */ /* 0x040fe40004f81670 */
[----:B-1----:R-:W-:Y:S01]  /*7bb0*/  F2FP.SATFINITE.E4M3.F32.PACK_AB_MERGE_C R27, RZ, R88, RZ ;  /* 0x00000058ff1b723e */ /* 0x002fe200048070ff */
[----:B------:R2:W-:Y:S01]  /*7bc0*/  @!P6 STG.E.U8 desc[UR14][R18.64+0x70], R89 ;  /* 0x000070591200e986 */ /* 0x0005e2000c10110e */
[C---:B------:R-:W-:Y:S02]  /*7bd0*/  ISETP.LT.OR P6, PT, R6.reuse, 0x79, !P1 ;  /* 0x000000790600780c */ /* 0x040fe40004fc1670 */
[----:B------:R-:W-:-:S02]  /*7be0*/  ISETP.LT.OR P1, PT, R6, 0x7a, !P1 ;  /* 0x0000007a0600780c */ /* 0x000fc40004f21670 */
[----:B0-----:R-:W-:-:S05]  /*7bf0*/  F2FP.SATFINITE.E4M3.F32.PACK_AB_MERGE_C R25, RZ, R22, RZ ;  /* 0x00000016ff19723e */ /* 0x001fca00048070ff */
[----:B------:R2:W-:Y:S04]  /*7c00*/  @!P4 STG.E.U8 desc[UR14][R18.64+0x71], R5 ;  /* 0x000071051200c986 */ /* 0x0005e8000c10110e */
[----:B------:R2:W-:Y:S04]  /*7c10*/  @!P5 STG.E.U8 desc[UR14][R20.64+0x78], R17 ;  /* 0x000078111400d986 */ /* 0x0005e8000c10110e */
[----:B------:R2:W-:Y:S04]  /*7c20*/  @!P2 STG.E.U8 desc[UR14][R20.64+0x79], R25 ;  /* 0x000079191400a986 */ /* 0x0005e8000c10110e */
[----:B------:R2:W-:Y:S04]  /*7c30*/  @!P6 STG.E.U8 desc[UR14][R18.64+0x78], R23 ;  /* 0x000078171200e986 */ /* 0x0005e8000c10110e */
[----:B------:R2:W-:Y:S02]  /*7c40*/  @!P1 STG.E.U8 desc[UR14][R18.64+0x79], R27 ;  /* 0x0000791b12009986 */ /* 0x0005e4000c10110e */
.L_x_170:
[----:B------:R-:W-:Y:S05]  /*7c50*/  BSYNC B0 ;  /* 0x0000000000007941 */ /* 0x000fea0003800000 */
.L_x_40:
[C---:B------:R-:W-:Y:S01]  /*7c60*/  LEA R2, P1, R8.reuse, R2, 0x1 ;  /* 0x0000000208027211 */ /* 0x040fe200078208ff */
[----:B------:R-:W-:Y:S01]  /*7c70*/  ULDC.64 UR6, c[0x0][0x650] ;  /* 0x0001940000067ab9 */ /* 0x000fe20000000a00 */
[----:B-----5:R-:W-:Y:S01]  /*7c80*/  IMAD.U32 R4, RZ, RZ, UR12 ;  /* 0x0000000cff047e24 */ /* 0x020fe2000f8e00ff */
[----:B--2---:R-:W-:Y:S01]  /*7c90*/  PRMT R17, RZ, 0x7610, R17 ;  /* 0x00007610ff117816 */ /* 0x004fe20000000011 */
[----:B------:R-:W-:Y:S01]  /*7ca0*/  IMAD.MOV.U32 R6, RZ, RZ, -0x1 ;  /* 0xffffffffff067424 */ /* 0x000fe200078e00ff */
[----:B------:R-:W-:Y:S01]  /*7cb0*/  LEA.HI.X R3, R8, R3, R0, 0x1, P1 ;  /* 0x0000000308037211 */ /* 0x000fe200008f0c00 */
[----:B------:R2:W-:Y:S01]  /*7cc0*/  SYNCS.ARRIVE.TRANS64.A1T0 RZ, [R4+UR22], RZ ;  /* 0x000000ff04ff79a7 */ /* 0x0005e20008100016 */
[----:B------:R-:W-:Y:S01]  /*7cd0*/  ISETP.GE.U32.AND P1, PT, R2, UR6, PT ;  /* 0x0000000602007c0c */ /* 0x000fe2000bf26070 */
[----:B0-----:R-:W-:-:S03]  /*7ce0*/  IMAD.MOV.U32 R5, RZ, RZ, -0x1 ;  /* 0xffffffffff057424 */ /* 0x001fc600078e00ff */
[----:B------:R-:W-:Y:S01]  /*7cf0*/  ISETP.GE.U32.AND.EX P1, PT, R3, UR7, PT, P1 ;  /* 0x0000000703007c0c */ /* 0x000fe2000bf26110 */
[----:B--2---:R-:W-:-:S12]  /*7d00*/  IMAD.MOV.U32 R4, RZ, RZ, -0x1 ;  /* 0xffffffffff047424 */ /* 0x004fd800078e00ff */
[----:B------:R-:W-:Y:S05]  /*7d10*/  @P1 BRA `(.L_x_171) ;  /* 0x0000000400601947 */ /* 0x000fea0003800000 */
[----:B------:R-:W0:Y:S01]  /*7d20*/  S2R R28, SR_CTAID.X ;  /* 0x00000000001c7919 */ /* 0x000e220000002500 */
[----:B------:R-:W2:Y:S01]  /*7d30*/  LDC.64 R22, c[0x0][0x628] ;  /* 0x00018a00ff167b82 */ /* 0x000ea20000000a00 */
[----:B------:R-:W-:Y:S01]  /*7d40*/  ULDC UR6, c[0x0][0x150] ;  /* 0x0000540000067ab9 */ /* 0x000fe20000000800 */
[----:B-1--4-:R-:W-:Y:S01]  /*7d50*/  IMAD.MOV.U32 R20, RZ, RZ, R2 ;  /* 0x000000ffff147224 */ /* 0x012fe200078e0002 */
[----:B------:R-:W1:Y:S01]  /*7d60*/  S2R R30, SR_CTAID.Y ;  /* 0x00000000001e7919 */ /* 0x000e620000002600 */
[----:B------:R-:W-:-:S04]  /*7d70*/  IMAD.MOV.U32 R21, RZ, RZ, R3 ;  /* 0x000000ffff157224 */ /* 0x000fc800078e0003 */
[----:B------:R-:W4:Y:S08]  /*7d80*/  LDC R31, c[0x0][0x144] ;  /* 0x00005100ff1f7b82 */ /* 0x000f300000000800 */
[----:B------:R-:W1:Y:S08]  /*7d90*/  LDC R6, c[0x0][0x630] ;  /* 0x00018c00ff067b82 */ /* 0x000e700000000800 */
[----:B------:R-:W1:Y:S01]  /*7da0*/  LDC.64 R26, c[0x0][0x620] ;  /* 0x00018800ff1a7b82 */ /* 0x000e620000000a00 */
[----:B--2---:R-:W-:-:S04]  /*7db0*/  ISETP.NE.U32.AND P1, PT, R22, RZ, PT ;  /* 0x000000ff1600720c */ /* 0x004fc80003f25070 */
[----:B------:R-:W-:Y:S02]  /*7dc0*/  ISETP.NE.AND.EX P1, PT, R23, RZ, PT, P1 ;  /* 0x000000ff1700720c */ /* 0x000fe40003f25310 */
[----:B0-----:R-:W-:-:S05]  /*7dd0*/  I2FP.F32.U32 R4, R28 ;  /* 0x0000001c00047245 */ /* 0x001fca0000201000 */
[----:B------:R-:W-:-:S04]  /*7de0*/  FMUL R4, R4, UR6 ;  /* 0x0000000604047c20 */ /* 0x000fc80008400000 */
[----:B------:R0:W2:Y:S02]  /*7df0*/  F2I.U32.TRUNC.NTZ R29, R4 ;  /* 0x00000004001d7305 */ /* 0x0000a4000020f000 */
[----:B----4-:R-:W-:Y:S05]  /*7e00*/  @!P1 BRA `(.L_x_172) ;  /* 0x0000000000289947 */ /* 0x010fea0003800000 */
[----:B------:R-:W4:Y:S02]  /*7e10*/  LDC R5, c[0x0][0x634] ;  /* 0x00018d00ff057b82 */ /* 0x000f240000000800 */
[----:B----4-:R-:W-:-:S05]  /*7e20*/  IADD3 R17, P1, R2, R5, RZ ;  /* 0x0000000502117210 */ /* 0x010fca0007f3e0ff */
[----:B---3--:R-:W-:-:S04]  /*7e30*/  IMAD.X R25, RZ, RZ, R3, P1 ;  /* 0x000000ffff197224 */ /* 0x008fc800008e0603 */
[----:B0-----:R-:W-:-:S04]  /*7e40*/  IMAD.WIDE.U32 R4, R25, R22, RZ ;  /* 0x0000001619047225 */ /* 0x001fc800078e00ff */
[----:B------:R-:W-:-:S04]  /*7e50*/  IMAD.WIDE.U32 R18, P1, R17, R23, R4 ;  /* 0x0000001711127225 */ /* 0x000fc80007820004 */
[----:B------:R-:W-:-:S04]  /*7e60*/  IMAD.WIDE.U32 R4, R17, R22, RZ ;  /* 0x0000001611047225 */ /* 0x000fc800078e00ff */
[----:B------:R-:W-:Y:S01]  /*7e70*/  IMAD.X R21, RZ, RZ, RZ, P1 ;  /* 0x000000ffff157224 */ /* 0x000fe200008e06ff */
[----:B------:R-:W-:Y:S01]  /*7e80*/  IADD3 RZ, P1, R5, R18, RZ ;  /* 0x0000001205ff7210 */ /* 0x000fe20007f3e0ff */
[----:B------:R-:W-:-:S04]  /*7e90*/  IMAD.MOV.U32 R20, RZ, RZ, R19 ;  /* 0x000000ffff147224 */ /* 0x000fc800078e0013 */
[----:B------:R-:W-:-:S08]  /*7ea0*/  IMAD.WIDE.U32.X R20, R25, R23, R20, P1 ;  /* 0x0000001719147225 */ /* 0x000fd000008e0414 */
.L_x_172:
[----:B------:R-:W4:Y:S01]  /*7eb0*/  LDC.64 R34, c[0x0][0x640] ;  /* 0x00019000ff227b82 */ /* 0x000f220000000a00 */
[-C--:B-1-3--:R-:W-:Y:S01]  /*7ec0*/  SHF.R.U64 R24, R20, R6.reuse, R21 ;  /* 0x0000000614187219 */ /* 0x08afe20000001215 */
[----:B--2---:R-:W-:Y:S01]  /*7ed0*/  IMAD.MOV R29, RZ, RZ, -R29 ;  /* 0x000000ffff1d7224 */ /* 0x004fe200078e0a1d */
[----:B0-----:R-:W-:Y:S01]  /*7ee0*/  SHF.R.U32.HI R4, RZ, R6, R21 ;  /* 0x00000006ff047219 */ /* 0x001fe20000011615 */
[----:B------:R-:W-:Y:S01]  /*7ef0*/  ULDC UR6, c[0x0][0x154] ;  /* 0x0000550000067ab9 */ /* 0x000fe20000000800 */
[----:B------:R-:W-:Y:S01]  /*7f00*/  IADD3 R17, P1, RZ, -R24, RZ ;  /* 0x80000018ff117210 */ /* 0x000fe20007f3e0ff */
[----:B------:R-:W-:Y:S02]  /*7f10*/  IMAD R29, R31, R29, R28 ;  /* 0x0000001d1f1d7224 */ /* 0x000fe400078e021c */
[----:B------:R-:W0:Y:S01]  /*7f20*/  LDC R18, c[0x0][0x618] ;  /* 0x00018600ff127b82 */ /* 0x000e220000000800 */
[----:B------:R-:W-:Y:S02]  /*7f30*/  IMAD.MOV.U32 R19, RZ, RZ, -0x1 ;  /* 0xffffffffff137424 */ /* 0x000fe400078e00ff */
[----:B------:R-:W-:-:S02]  /*7f40*/  IMAD.X R5, RZ, RZ, ~R4, P1 ;  /* 0x000000ffff057224 */ /* 0x000fc400008e0e04 */
[----:B------:R-:W-:Y:S02]  /*7f50*/  IMAD.MOV.U32 R21, RZ, RZ, 0x1 ;  /* 0x00000001ff157424 */ /* 0x000fe400078e00ff */
[-C--:B------:R-:W-:Y:S01]  /*7f60*/  IMAD R6, R5, R26.reuse, RZ ;  /* 0x0000001a05067224 */ /* 0x080fe200078e02ff */
[----:B------:R-:W1:Y:S01]  /*7f70*/  LDC R20, c[0x0][0x608] ;  /* 0x00018200ff147b82 */ /* 0x000e620000000800 */
[----:B------:R-:W-:-:S04]  /*7f80*/  IMAD.WIDE.U32 R4, R17, R26, R2 ;  /* 0x0000001a11047225 */ /* 0x000fc800078e0002 */
[----:B------:R-:W-:Y:S01]  /*7f90*/  IMAD R17, R17, R27, R6 ;  /* 0x0000001b11117224 */ /* 0x000fe200078e0206 */
[----:B------:R-:W-:Y:S02]  /*7fa0*/  I2FP.F32.U32 R6, R30 ;  /* 0x0000001e00067245 */ /* 0x000fe40000201000 */
[----:B------:R-:W2:Y:S01]  /*7fb0*/  LDC R32, c[0x0][0x658] ;  /* 0x00019600ff207b82 */ /* 0x000ea20000000800 */
[----:B------:R-:W-:Y:S01]  /*7fc0*/  IMAD.IADD R5, R5, 0x1, R17 ;  /* 0x0000000105057824 */ /* 0x000fe200078e0211 */
[----:B----4-:R-:W-:Y:S01]  /*7fd0*/  ISETP.NE.U32.AND P1, PT, R34, RZ, PT ;  /* 0x000000ff2200720c */ /* 0x010fe20003f25070 */
[----:B------:R-:W-:-:S03]  /*7fe0*/  FMUL R17, R6, UR6 ;  /* 0x0000000606117c20 */ /* 0x000fc60008400000 */
[----:B------:R-:W-:Y:S01]  /*7ff0*/  ISETP.NE.AND.EX P1, PT, R35, RZ, PT, P1 ;  /* 0x000000ff2300720c */ /* 0x000fe20003f25310 */
[----:B------:R3:W4:Y:S01]  /*8000*/  F2I.U32.TRUNC.NTZ R25, R17 ;  /* 0x0000001100197305 */ /* 0x000722000020f000 */
[----:B------:R-:W3:Y:S01]  /*8010*/  LDC R27, c[0x0][0x148] ;  /* 0x00005200ff1b7b82 */ /* 0x000ee20000000800 */
[-CC-:B0-----:R-:W-:Y:S02]  /*8020*/  SHF.R.U64 R22, R4, R18.reuse, R5.reuse ;  /* 0x0000001204167219 */ /* 0x181fe40000001205 */
[----:B------:R-:W-:-:S05]  /*8030*/  SHF.R.U32.HI R5, RZ, R18, R5 ;  /* 0x00000012ff057219 */ /* 0x000fca0000011605 */
[----:B------:R-:W0:Y:S01]  /*8040*/  LDC R28, c[0x0][0x600] ;  /* 0x00018000ff1c7b82 */ /* 0x000e220000000800 */
[-CC-:B-1----:R-:W-:Y:S02]  /*8050*/  SHF.R.U64 R6, R22, R20.reuse, R5.reuse ;  /* 0x0000001416067219 */ /* 0x182fe40000001205 */
[----:B------:R-:W-:-:S05]  /*8060*/  SHF.R.U32.HI R5, RZ, R20, R5 ;  /* 0x00000014ff057219 */ /* 0x000fca0000011605 */
[----:B------:R-:W1:Y:S01]  /*8070*/  LDC R33, c[0x0][0x648] ;  /* 0x00019200ff217b82 */ /* 0x000e620000000800 */
[-CC-:B--2---:R-:W-:Y:S02]  /*8080*/  SHF.R.U64 R26, R6, R32.reuse, R5.reuse ;  /* 0x00000020061a7219 */ /* 0x184fe40000001205 */
[-C--:B------:R-:W-:Y:S02]  /*8090*/  SHF.L.U32 R19, R19, R32.reuse, RZ ;  /* 0x0000002013137219 */ /* 0x080fe400000006ff */
[-C--:B------:R-:W-:Y:S01]  /*80a0*/  SHF.R.U32.HI R5, RZ, R32.reuse, R5 ;  /* 0x00000020ff057219 */ /* 0x080fe20000011605 */
[----:B------:R-:W-:Y:S01]  /*80b0*/  IMAD.MOV.U32 R4, RZ, RZ, R26 ;  /* 0x000000ffff047224 */ /* 0x000fe200078e001a */
[----:B------:R-:W-:Y:S01]  /*80c0*/  SHF.L.U32 R32, R21, R32, RZ ;  /* 0x0000002015207219 */ /* 0x000fe200000006ff */
[----:B------:R-:W2:Y:S01]  /*80d0*/  LDC R36, c[0x0][0x638] ;  /* 0x00018e00ff247b82 */ /* 0x000ea20000000800 */
[----:B------:R-:W-:-:S07]  /*80e0*/  LOP3.LUT R31, RZ, R19, RZ, 0x33, !PT ;  /* 0x00000013ff1f7212 */ /* 0x000fce00078e33ff */
[----:B------:R-:W0:Y:S01]  /*80f0*/  LDC R37, c[0x0][0x610] ;  /* 0x00018400ff257b82 */ /* 0x000e220000000800 */
[----:B----4-:R-:W-:Y:S05]  /*8100*/  @!P1 BRA `(.L_x_173) ;  /* 0x0000000000289947 */ /* 0x010fea0003800000 */
[----:B---3--:R-:W3:Y:S02]  /*8110*/  LDC R17, c[0x0][0x64c] ;  /* 0x00019300ff117b82 */ /* 0x008ee40000000800 */
        /* <DEDUP_REMOVED lines=9> */
.L_x_173:
[----:B-1----:R-:W-:Y:S01]  /*81b0*/  SHF.R.U64 R4, R4, R33, R5 ;  /* 0x0000002104047219 */ /* 0x002fe20000001205 */
[----:B0-----:R-:W-:Y:S01]  /*81c0*/  VIADD R19, R28, 0xffffffff ;  /* 0xffffffff1c137836 */ /* 0x001fe20000000000 */
[----:B---3--:R-:W-:Y:S01]  /*81d0*/  LOP3.LUT R17, R6, R31, RZ, 0xc0, !PT ;  /* 0x0000001f06117212 */ /* 0x008fe200078ec0ff */
[----:B------:R-:W-:Y:S02]  /*81e0*/  IMAD.MOV R25, RZ, RZ, -R25 ;  /* 0x000000ffff197224 */ /* 0x000fe400078e0a19 */
[----:B------:R-:W-:Y:S01]  /*81f0*/  IMAD.MOV R5, RZ, RZ, -R4 ;  /* 0x000000ffff057224 */ /* 0x000fe200078e0a04 */
[----:B------:R-:W-:Y:S01]  /*8200*/  LOP3.LUT R19, R22, R19, RZ, 0xc0, !PT ;  /* 0x0000001316137212 */ /* 0x000fe200078ec0ff */
[----:B------:R-:W-:Y:S02]  /*8210*/  IMAD R6, R32, R4, R17 ;  /* 0x0000000420067224 */ /* 0x000fe400078e0211 */
[----:B------:R-:W-:Y:S02]  /*8220*/  @P3 IMAD R29, R27, R25, R30 ;  /* 0x000000191b1d3224 */ /* 0x000fe400078e021e */
[----:B--2---:R-:W-:-:S02]  /*8230*/  IMAD R4, R5, R36, R26 ;  /* 0x0000002405047224 */ /* 0x004fc400078e021a */
[----:B------:R-:W-:Y:S02]  /*8240*/  IMAD R6, R6, R37, R29 ;  /* 0x0000002506067224 */ /* 0x000fe400078e021d */
[----:B------:R-:W-:Y:S02]  /*8250*/  IMAD R19, R4, R28, R19 ;  /* 0x0000001c04137224 */ /* 0x000fe400078e0213 */
[----:B------:R-:W-:Y:S02]  /*8260*/  IMAD.MOV.U32 R17, RZ, RZ, 0x1 ;  /* 0x00000001ff117424 */ /* 0x000fe400078e00ff */
[----:B------:R-:W-:Y:S01]  /*8270*/  IMAD.MOV.U32 R4, RZ, RZ, R24 ;  /* 0x000000ffff047224 */ /* 0x000fe200078e0018 */
[----:B------:R-:W-:Y:S02]  /*8280*/  SEL R5, R19, R6, !P3 ;  /* 0x0000000613057207 */ /* 0x000fe40005800000 */
[----:B------:R-:W-:-:S07]  /*8290*/  SEL R6, R6, R19, !P3 ;  /* 0x0000001306067207 */ /* 0x000fce0005800000 */
.L_x_171:
[----:B------:R-:W-:Y:S02]  /*82a0*/  LOP3.LUT P1, RZ, R17, 0xff, RZ, 0xc0, !PT ;  /* 0x000000ff11ff7812 */ /* 0x000fe4000782c0ff */
[----:B------:R-:W-:-:S11]  /*82b0*/  LOP3.LUT R150, R150, 0x1, RZ, 0x3c, !PT ;  /* 0x0000000196967812 */ /* 0x000fd600078e3cff */
[----:B------:R-:W-:Y:S05]  /*82c0*/  @P1 BRA `(.L_x_174) ;  /* 0xffffff9000e81947 */ /* 0x000fea000383ffff */
[----:B------:R-:W-:Y:S05]  /*82d0*/  EXIT ;  /* 0x000000000000794d */ /* 0x000fea0003800000 */
.L_x_18:
[----:B------:R-:W-:-:S08]  /*82e0*/  ISETP.NE.AND P0, PT, R17, RZ, PT ;  /* 0x000000ff1100720c */ /* 0x000fd00003f05270 */
[----:B--23-5:R-:W0:-:S00]  /*82f0*/  USETMAXREG.DEALLOC.CTAPOOL 0x28 ;  /* 0x00000028000079c8 */ /* 0x02ce0000080e0500 */
[----:B------:R-:W-:Y:S05]  /*8300*/  @P0 EXIT ;  /* 0x000000000000094d */ /* 0x000fea0003800000 */
[----:B0-----:R-:W-:Y:S01]  /*8310*/  LOP3.LUT P0, RZ, R18, 0xff, RZ, 0xc0, !PT ;  /* 0x000000ff12ff7812 */ /* 0x001fe2000780c0ff */
[----:B------:R-:W-:Y:S02]  /*8320*/  IMAD.MOV.U32 R12, RZ, RZ, 0x1 ;  /* 0x00000001ff0c7424 */ /* 0x000fe400078e00ff */
[----:B------:R-:W-:-:S10]  /*8330*/  IMAD.MOV.U32 R13, RZ, RZ, RZ ;  /* 0x000000ffff0d7224 */ /* 0x000fd400078e00ff */
[----:B------:R-:W-:Y:S05]  /*8340*/  @!P0 BRA `(.L_x_175) ;  /* 0x0000000c00208947 */ /* 0x000fea0003800000 */
[----:B------:R-:W0:Y:S01]  /*8350*/  S2UR UR8, SR_CgaCtaId ;  /* 0x00000000000879c3 */ /* 0x000e220000008800 */
[----:B------:R-:W-:Y:S01]  /*8360*/  LOP3.LUT P0, RZ, R16, 0x1f, RZ, 0xc0, !PT ;  /* 0x0000001f10ff7812 */ /* 0x000fe2000780c0ff */
[----:B------:R-:W-:Y:S01]  /*8370*/  ULDC UR5, c[0x0][0x658] ;  /* 0x0001960000057ab9 */ /* 0x000fe20000000800 */
[----:B------:R-:W-:Y:S01]  /*8380*/  UMOV UR6, 0xffffffff ;  /* 0xffffffff00067882 */ /* 0x000fe20000000000 */
[----:B------:R-:W-:Y:S01]  /*8390*/  BSSY B0, `(.L_x_175) ;  /* 0x00000c3000007945 */ /* 0x000fe20003800000 */
[C---:B------:R-:W-:Y:S01]  /*83a0*/  ISETP.NE.AND P2, PT, R14.reuse, RZ, PT ;  /* 0x000000ff0e00720c */ /* 0x040fe20003f45270 */
[----:B------:R-:W-:Y:S01]  /*83b0*/  USHF.L.U32 UR6, UR6, UR5, URZ ;  /* 0x0000000506067299 */ /* 0x000fe2000800063f */
[----:B------:R-:W-:Y:S01]  /*83c0*/  ISETP.NE.OR P0, PT, R14, RZ, !P0 ;  /* 0x000000ff0e00720c */ /* 0x000fe20004705670 */
[----:B------:R-:W-:Y:S01]  /*83d0*/  IMAD.MOV.U32 R15, RZ, RZ, 0x1 ;  /* 0x00000001ff0f7424 */ /* 0x000fe200078e00ff */
[----:B------:R-:W-:Y:S01]  /*83e0*/  LOP3.LUT R14, R7, 0x2, RZ, 0xfc, !PT ;  /* 0x00000002070e7812 */ /* 0x000fe200078efcff */
[----:B------:R-:W-:Y:S01]  /*83f0*/  IMAD.MOV.U32 R12, RZ, RZ, 0x1 ;  /* 0x00000001ff0c7424 */ /* 0x000fe200078e00ff */
[----:B------:R-:W-:Y:S01]  /*8400*/  ULDC UR4, c[0x0][0x600] ;  /* 0x0001800000047ab9 */ /* 0x000fe20000000800 */
[----:B------:R-:W-:Y:S01]  /*8410*/  IMAD.MOV.U32 R13, RZ, RZ, RZ ;  /* 0x000000ffff0d7224 */ /* 0x000fe200078e00ff */
[----:B------:R-:W-:Y:S01]  /*8420*/  UMOV UR7, 0x1 ;  /* 0x0000000100077882 */ /* 0x000fe20000000000 */
[----:B------:R-:W-:-:S02]  /*8430*/  UIADD3 UR21, UR13, 0x1, URZ ;  /* 0x000000010d157890 */ /* 0x000fc4000fffe03f */
[----:B------:R-:W-:Y:S02]  /*8440*/  UIADD3 UR16, UR4, -0x1, URZ ;  /* 0xffffffff04107890 */ /* 0x000fe4000fffe03f */
[----:B------:R-:W-:Y:S02]  /*8450*/  USHF.L.U32 UR18, UR7, UR5, URZ ;  /* 0x0000000507127299 */ /* 0x000fe4000800063f */
[----:B------:R-:W-:Y:S01]  /*8460*/  ULOP3.LUT UR17, URZ, UR6, URZ, 0x33, !UPT ;  /* 0x000000063f117292 */ /* 0x000fe2000f8e333f */
[----:B------:R-:W-:Y:S01]  /*8470*/  ULDC.64 UR22, c[0x0][0x198] ;  /* 0x0000660000167ab9 */ /* 0x000fe20000000a00 */
[----:B0-----:R-:W-:-:S10]  /*8480*/  IMAD.U32 R17, RZ, RZ, UR8 ;  /* 0x00000008ff117e24 */ /* 0x001fd4000f8e00ff */
.L_x_187:
[----:B------:R-:W-:-:S03]  /*8490*/  UMOV UR4, 0xffffffff ;  /* 0xffffffff00047882 */ /* 0x000fc60000000000 */
[----:B------:R-:W-:Y:S05]  /*84a0*/  BRA.DIV UR4, `(.L_x_176) ;  /* 0x00000012049c7947 */ /* 0x000fea000b800000 */
[----:B------:R-:W-:-:S13]  /*84b0*/  ELECT P1, URZ, PT ;  /* 0x00000000003f782f */ /* 0x000fda0003820000 */
.L_x_205:
[----:B------:R-:W0:Y:S01]  /*84c0*/  LDC R10, c[0x0][0x28c] ;  /* 0x0000a300ff0a7b82 */ /* 0x000e220000000800 */
[----:B------:R-:W-:Y:S01]  /*84d0*/  BSSY B1, `(.L_x_177) ;  /* 0x000003b000017945 */ /* 0x000fe20003800000 */
[----:B0-----:R-:W-:-:S13]  /*84e0*/  ISETP.LT.OR P1, PT, R10, 0x1, !P1 ;  /* 0x000000010a00780c */ /* 0x001fda0004f21670 */
[----:B------:R-:W-:Y:S05]  /*84f0*/  @P1 BRA `(.L_x_178) ;  /* 0x0000000000e01947 */ /* 0x000fea0003800000 */
[----:B------:R-:W-:Y:S02]  /*8500*/  IMAD R17, R6, 0x4, R17 ;  /* 0x0000000406117824 */ /* 0x000fe400078e0211 */
[----:B------:R-:W-:Y:S02]  /*8510*/  IMAD.SHL.U32 R16, R5, 0x80, RZ ;  /* 0x0000008005107824 */ /* 0x000fe400078e00ff */
[----:B------:R-:W-:Y:S02]  /*8520*/  IMAD.MOV.U32 R20, RZ, RZ, RZ ;  /* 0x000000ffff147224 */ /* 0x000fe400078e00ff */
[----:B------:R-:W-:Y:S02]  /*8530*/  IMAD.U32 R22, RZ, RZ, UR21 ;  /* 0x00000015ff167e24 */ /* 0x000fe4000f8e00ff */
[----:B------:R-:W-:Y:S02]  /*8540*/  IMAD.MOV.U32 R5, RZ, RZ, R12 ;  /* 0x000000ffff057224 */ /* 0x000fe400078e000c */
[----:B------:R-:W-:-:S02]  /*8550*/  IMAD.MOV.U32 R6, RZ, RZ, R13 ;  /* 0x000000ffff067224 */ /* 0x000fc400078e000d */
[----:B------:R-:W-:-:S07]  /*8560*/  IMAD.SHL.U32 R18, R17, 0x10, RZ ;  /* 0x0000001011127824 */ /* 0x000fce00078e00ff */
.L_x_182:
[----:B------:R-:W0:Y:S01]  /*8570*/  S2UR UR4, SR_CgaCtaId ;  /* 0x00000000000479c3 */ /* 0x000e220000008800 */
[----:B------:R-:W-:-:S07]  /*8580*/  MOV R10, 0x400 ;  /* 0x00000400000a7802 */ /* 0x000fce0000000f00 */
[----:B------:R-:W1:Y:S01]  /*8590*/  @!P2 LDC R11, c[0x0][0x500] ;  /* 0x00014000ff0bab82 */ /* 0x000e620000000800 */
[----:B0-----:R-:W-:-:S05]  /*85a0*/  IMAD.U32 R17, RZ, RZ, UR4 ;  /* 0x00000004ff117e24 */ /* 0x001fca000f8e00ff */
[----:B------:R-:W-:Y:S02]  /*85b0*/  LEA R21, R17, R10, 0x18 ;  /* 0x0000000a11157211 */ /* 0x000fe400078ec0ff */
[----:B------:R-:W-:-:S03]  /*85c0*/  SHF.L.U32 R10, R5, 0x1f, RZ ;  /* 0x0000001f050a7819 */ /* 0x000fc600000006ff */
[----:B------:R-:W-:-:S04]  /*85d0*/  IMAD R19, R6, 0x8, R21 ;  /* 0x0000000806137824 */ /* 0x000fc800078e0215 */
[----:B------:R-:W0:Y:S02]  /*85e0*/  SYNCS.PHASECHK.TRANS64.TRYWAIT P1, [R19+URZ+0x48], R10 ;  /* 0x0000480a130075a7 */ /* 0x000e24000802017f */
[----:B01----:R-:W-:Y:S05]  /*85f0*/  @!P1 BRA `(.L_x_179) ;  /* 0x0000001000689947 */ /* 0x003fea0003800000 */
.L_x_206:
[----:B0-----:R-:W-:Y:S01]  /*8600*/  PRMT R10, R14, 0x9910, RZ ;  /* 0x000099100e0a7816 */ /* 0x001fe200000000ff */
[----:B------:R0:W-:Y:S03]  /*8610*/  @!P2 SYNCS.ARRIVE.TRANS64 RZ, [R19+URZ], R11 ;  /* 0x0000000b13ffa9a7 */ /* 0x0001e6000800003f */
[----:B------:R-:W-:-:S13]  /*8620*/  ISETP.NE.AND P1, PT, R10, 0x2, PT ;  /* 0x000000020a00780c */ /* 0x000fda0003f25270 */
[----:B0-----:R-:W-:Y:S05]  /*8630*/  @P1 BRA `(.L_x_180) ;  /* 0x0000000000041947 */ /* 0x001fea0003800000 */
[----:B------:R-:W-:Y:S01]  /*8640*/  BPT.TRAP 0x1 ;  /* 0x000000040000795c */ /* 0x000fe20000300000 */
.L_x_180:
[----:B------:R-:W-:Y:S05]  /*8650*/  @P0 BRA `(.L_x_181) ;  /* 0x0000000000040947 */ /* 0x000fea0003800000 */
[----:B------:R-:W-:Y:S01]  /*8660*/  BPT.TRAP 0x1 ;  /* 0x000000040000795c */ /* 0x000fe20000300000 */
.L_x_181:
[----:B------:R-:W-:Y:S01]  /*8670*/  IMAD R10, R6, 0x4, R17 ;  /* 0x00000004060a7824 */ /* 0x000fe200078e0211 */
[----:B------:R-:W-:Y:S01]  /*8680*/  R2UR UR9, R19 ;  /* 0x00000000130972ca */ /* 0x000fe200000e0000 */
[----:B------:R-:W-:Y:S01]  /*8690*/  VIADD R22, R22, 0xffffffff ;  /* 0xffffffff16167836 */ /* 0x000fe20000000000 */
[----:B------:R-:W-:Y:S01]  /*86a0*/  UIADD3 UR4, UP0, UR22, 0xf0, URZ ;  /* 0x000000f016047890 */ /* 0x000fe2000ff1e03f */
[--C-:B------:R-:W-:Y:S01]  /*86b0*/  IMAD.U32 R10, R10, 0x800, R21.reuse ;  /* 0x000008000a0a7824 */ /* 0x100fe200078e0015 */
[----:B------:R-:W-:Y:S01]  /*86c0*/  R2UR UR11, R18 ;  /* 0x00000000120b72ca */ /* 0x000fe200000e0000 */
[----:B------:R-:W-:Y:S01]  /*86d0*/  IMAD R21, R6, 0x4000, R21 ;  /* 0x0000400006157824 */ /* 0x000fe200078e0215 */
[----:B------:R-:W-:Y:S01]  /*86e0*/  R2UR UR10, R20 ;  /* 0x00000000140a72ca */ /* 0x000fe200000e0000 */
[----:B------:R-:W-:Y:S01]  /*86f0*/  UIADD3 UR24, UP1, UR22, 0x1f0, URZ ;  /* 0x000001f016187890 */ /* 0x000fe2000ff3e03f */
[----:B------:R-:W-:Y:S01]  /*8700*/  R2UR UR5, R10 ;  /* 0x000000000a0572ca */ /* 0x000fe200000e0000 */
[----:B------:R-:W-:Y:S01]  /*8710*/  VIADD R6, R6, 0x1 ;  /* 0x0000000106067836 */ /* 0x000fe20000000000 */
[----:B------:R-:W-:Y:S01]  /*8720*/  R2UR UR8, R21 ;  /* 0x00000000150872ca */ /* 0x000fe200000e0000 */
[----:B------:R-:W-:Y:S01]  /*8730*/  UIADD3.X UR25, URZ, UR23, URZ, UP1, !UPT ;  /* 0x000000173f197290 */ /* 0x000fe20008ffe43f */
[----:B------:R-:W-:Y:S01]  /*8740*/  R2UR UR12, R4 ;  /* 0x00000000040c72ca */ /* 0x000fe200000e0000 */
[----:B------:R-:W-:Y:S01]  /*8750*/  UMOV UR20, 0xf0000 ;  /* 0x000f000000147882 */ /* 0x000fe20000000000 */
[----:B------:R-:W-:Y:S01]  /*8760*/  R2UR UR19, R16 ;  /* 0x00000000101372ca */ /* 0x000fe200000e0000 */
[----:B------:R-:W-:Y:S01]  /*8770*/  UMOV UR6, 0x0 ;  /* 0x0000000000067882 */ /* 0x000fe20000000000 */
[----:B------:R-:W-:Y:S01]  /*8780*/  ISETP.GT.AND P4, PT, R22, 0x1, PT ;  /* 0x000000011600780c */ /* 0x000fe20003f84270 */
[----:B------:R-:W-:Y:S01]  /*8790*/  UMOV UR7, 0x10000000 ;  /* 0x1000000000077882 */ /* 0x000fe20000000000 */
[----:B------:R-:W-:Y:S01]  /*87a0*/  ISETP.NE.AND P1, PT, R6, 0x9, PT ;  /* 0x000000090600780c */ /* 0x000fe20003f25270 */
[----:B------:R-:W-:-:S02]  /*87b0*/  VIADD R20, R20, 0x80 ;  /* 0x0000008014147836 */ /* 0x000fc40000000000 */
[----:B------:R-:W-:Y:S01]  /*87c0*/  UIADD3 UR14, UR5, 0x180, URZ ;  /* 0x00000180050e7890 */ /* 0x000fe2000fffe03f */
[----:B------:R-:W-:Y:S01]  /*87d0*/  SEL R10, RZ, 0x1, P1 ;  /* 0x00000001ff0a7807 */ /* 0x000fe20000800000 */
[----:B------:R-:W-:Y:S01]  /*87e0*/  UIADD3.X UR5, URZ, UR23, URZ, UP0, !UPT ;  /* 0x000000173f057290 */ /* 0x000fe200087fe43f */
[----:B------:R-:W-:Y:S01]  /*87f0*/  SEL R6, R6, RZ, P1 ;  /* 0x000000ff06067207 */ /* 0x000fe20000800000 */
[----:B------:R-:W-:Y:S01]  /*8800*/  UIADD3 UR15, UR8, 0x12180, URZ ;  /* 0x00012180080f7890 */ /* 0x000fe2000fffe03f */
[----:B------:R-:W-:Y:S02]  /*8810*/  LOP3.LUT R5, R5, R10, RZ, 0x3c, !PT ;  /* 0x0000000a05057212 */ /* 0x000fe400078e3cff */
[----:B------:R-:W-:-:S04]  /*8820*/  UMOV UR8, UR14 ;  /* 0x0000000e00087c82 */ /* 0x000fc80008000000 */
[----:B------:R0:W-:Y:S02]  /*8830*/  UTMALDG.3D.MULTICAST [UR8], [UR4], UR20, desc[UR6] ;  /* 0x00000608040073b4 */ /* 0x0001e40008011814 */
[----:B0-----:R-:W-:Y:S01]  /*8840*/  UMOV UR8, UR15 ;  /* 0x0000000f00087c82 */ /* 0x001fe20008000000 */
[----:B------:R-:W-:Y:S02]  /*8850*/  UMOV UR11, UR19 ;  /* 0x00000013000b7c82 */ /* 0x000fe40008000000 */
[----:B------:R0:W-:Y:S02]  /*8860*/  UTMALDG.3D [UR8], [UR24], desc[UR6] ;  /* 0x00000608180075b4 */ /* 0x0001e40008011000 */
[----:B0-----:R-:W-:Y:S05]  /*8870*/  @P4 BRA `(.L_x_182) ;  /* 0xfffffffc003c4947 */ /* 0x001fea000383ffff */
.L_x_178:
[----:B------:R-:W-:Y:S05]  /*8880*/  BSYNC B1 ;  /* 0x0000000000017941 */ /* 0x000fea0003800000 */
.L_x_177:
[----:B------:R-:W-:Y:S01]  /*8890*/  LOP3.LUT P5, RZ, R15, 0xff, RZ, 0xc0, !PT ;  /* 0x000000ff0fff7812 */ /* 0x000fe200078ac0ff */
[----:B------:R-:W-:Y:S01]  /*88a0*/  VIADD R6, R13, UR13 ;  /* 0x0000000d0d067c36 */ /* 0x000fe20008000000 */
[----:B------:R-:W-:Y:S01]  /*88b0*/  ULDC.64 UR4, c[0x0][0x650] ;  /* 0x0001940000047ab9 */ /* 0x000fe20000000a00 */
[----:B------:R-:W-:Y:S01]  /*88c0*/  IMAD.U32 R11, RZ, RZ, UR13 ;  /* 0x0000000dff0b7e24 */ /* 0x000fe2000f8e00ff */
[----:B------:R-:W-:Y:S01]  /*88d0*/  UISETP.GE.U32.AND UP0, UPT, UR13, 0x9, UPT ;  /* 0x000000090d00788c */ /* 0x000fe2000bf06070 */
[----:B------:R-:W-:Y:S01]  /*88e0*/  BSSY B1, `(.L_x_183) ;  /* 0x000006b000017945 */ /* 0x000fe20003800000 */
[----:B------:R-:W-:Y:S02]  /*88f0*/  ISETP.GT.U32.AND P1, PT, R6, 0x8, PT ;  /* 0x000000080600780c */ /* 0x000fe40003f24070 */
[----:B------:R-:W-:Y:S02]  /*8900*/  PRMT R15, RZ, 0x7610, R15 ;  /* 0x00007610ff0f7816 */ /* 0x000fe4000000000f */
[----:B------:R-:W-:-:S02]  /*8910*/  ISETP.LT.U32.AND P1, PT, R11, 0x9, P1 ;  /* 0x000000090b00780c */ /* 0x000fc40000f21070 */
[----:B------:R-:W-:Y:S01]  /*8920*/  PLOP3.LUT P4, PT, PT, PT, UP0, 0x80, 0x0 ;  /* 0x000000000000781c */ /* 0x000fe20003f8f008 */
[----:B------:R-:W0:Y:S01]  /*8930*/  @P5 S2R R17, SR_CgaCtaId ;  /* 0x0000000000115919 */ /* 0x000e220000008800 */
[----:B------:R-:W-:-:S04]  /*8940*/  @P5 MOV R4, 0x400 ;  /* 0x0000040000045802 */ /* 0x000fc80000000f00 */
[----:B0-----:R-:W-:Y:S01]  /*8950*/  @P5 LEA R10, R17, R4, 0x18 ;  /* 0x00000004110a5211 */ /* 0x001fe200078ec0ff */
[----:B------:R-:W-:-:S03]  /*8960*/  IMAD.WIDE.U32 R4, R6, 0x38e38e39, RZ ;  /* 0x38e38e3906047825 */ /* 0x000fc600078e00ff */
[----:B------:R0:W-:Y:S01]  /*8970*/  @P5 SYNCS.ARRIVE.TRANS64.A1T0 RZ, [R10+URZ+0xc8], RZ ;  /* 0x0000c8ff0aff59a7 */ /* 0x0001e2000810003f */
[----:B------:R-:W-:Y:S01]  /*8980*/  IADD3 R2, P5, R2, R8, RZ ;  /* 0x0000000802027210 */ /* 0x000fe20007fbe0ff */
[----:B------:R-:W-:Y:S01]  /*8990*/  IMAD.MOV.U32 R4, RZ, RZ, -0x1 ;  /* 0xffffffffff047424 */ /* 0x000fe200078e00ff */
[----:B------:R-:W-:Y:S02]  /*89a0*/  SHF.R.U32.HI R11, RZ, 0x1, R5 ;  /* 0x00000001ff0b7819 */ /* 0x000fe40000011605 */
[----:B------:R-:W-:Y:S01]  /*89b0*/  SEL R5, RZ, 0x1, !P1 ;  /* 0x00000001ff057807 */ /* 0x000fe20004800000 */
[----:B------:R-:W-:Y:S01]  /*89c0*/  IMAD.X R3, R3, 0x1, R0, P5 ;  /* 0x0000000103037824 */ /* 0x000fe200028e0600 */
[----:B------:R-:W-:Y:S01]  /*89d0*/  ISETP.GE.U32.AND P1, PT, R2, UR4, PT ;  /* 0x0000000402007c0c */ /* 0x000fe2000bf26070 */
[----:B------:R-:W-:Y:S01]  /*89e0*/  IMAD R13, R11, -0x9, R6 ;  /* 0xfffffff70b0d7824 */ /* 0x000fe200078e0206 */
[----:B------:R-:W-:Y:S01]  /*89f0*/  LOP3.LUT R12, R12, R5, RZ, 0x3c, !PT ;  /* 0x000000050c0c7212 */ /* 0x000fe200078e3cff */
[----:B------:R-:W-:Y:S01]  /*8a00*/  IMAD.MOV.U32 R6, RZ, RZ, -0x1 ;  /* 0xffffffffff067424 */ /* 0x000fe200078e00ff */
[----:B------:R-:W-:Y:S01]  /*8a10*/  ISETP.GE.U32.AND.EX P1, PT, R3, UR5, PT, P1 ;  /* 0x0000000503007c0c */ /* 0x000fe2000bf26110 */
[----:B------:R-:W-:Y:S01]  /*8a20*/  IMAD.MOV.U32 R5, RZ, RZ, -0x1 ;  /* 0xffffffffff057424 */ /* 0x000fe200078e00ff */
[----:B------:R-:W-:-:S02]  /*8a30*/  @P4 LOP3.LUT R12, R12, 0x1, R11, 0x78, !PT ;  /* 0x000000010c0c4812 */ /* 0x000fc400078e780b */
[----:B0-----:R-:W-:-:S09]  /*8a40*/  PRMT R10, RZ, 0x7610, R10 ;  /* 0x00007610ff0a7816 */ /* 0x001fd2000000000a */
[----:B------:R-:W-:Y:S05]  /*8a50*/  @P1 BRA `(.L_x_184) ;  /* 0x00000004004c1947 */ /* 0x000fea0003800000 */
[----:B------:R-:W0:Y:S01]  /*8a60*/  S2R R18, SR_CTAID.X ;  /* 0x0000000000127919 */ /* 0x000e220000002500 */
[----:B------:R-:W-:Y:S01]  /*8a70*/  ULDC.64 UR4, c[0x0][0x628] ;  /* 0x00018a0000047ab9 */ /* 0x000fe20000000a00 */
[----:B------:R-:W1:Y:S01]  /*8a80*/  LDC R19, c[0x0][0x144] ;  /* 0x00005100ff137b82 */ /* 0x000e620000000800 */
[----:B------:R-:W-:Y:S01]  /*8a90*/  ISETP.NE.U32.AND P1, PT, RZ, UR4, PT ;  /* 0x00000004ff007c0c */ /* 0x000fe2000bf25070 */
[----:B------:R-:W2:Y:S01]  /*8aa0*/  S2R R6, SR_CTAID.Y ;  /* 0x0000000000067919 */ /* 0x000ea20000002600 */
[----:B------:R-:W-:Y:S01]  /*8ab0*/  ULDC UR7, c[0x0][0x630] ;  /* 0x00018c0000077ab9 */ /* 0x000fe20000000800 */
[----:B------:R-:W-:Y:S01]  /*8ac0*/  ULDC UR8, c[0x0][0x150] ;  /* 0x0000540000087ab9 */ /* 0x000fe20000000800 */
[----:B------:R-:W-:Y:S01]  /*8ad0*/  ISETP.NE.AND.EX P1, PT, RZ, UR5, PT, P1 ;  /* 0x00000005ff007c0c */ /* 0x000fe2000bf25310 */
[----:B------:R-:W-:Y:S02]  /*8ae0*/  IMAD.MOV.U32 R4, RZ, RZ, R2 ;  /* 0x000000ffff047224 */ /* 0x000fe400078e0002 */
[----:B------:R-:W-:Y:S01]  /*8af0*/  IMAD.MOV.U32 R5, RZ, RZ, R3 ;  /* 0x000000ffff057224 */ /* 0x000fe200078e0003 */
[----:B0-----:R-:W-:-:S09]  /*8b00*/  I2FP.F32.U32 R20, R18 ;  /* 0x0000001200147245 */ /* 0x001fd20000201000 */
[----:B------:R-:W-:Y:S05]  /*8b10*/  @!P1 BRA `(.L_x_185) ;  /* 0x0000000000289947 */ /* 0x000fea0003800000 */
[----:B------:R-:W-:Y:S02]  /*8b20*/  ULDC UR6, c[0x0][0x634] ;  /* 0x00018d0000067ab9 */ /* 0x000fe40000000800 */
[----:B------:R-:W-:-:S05]  /*8b30*/  IADD3 R5, P1, R2, UR6, RZ ;  /* 0x0000000602057c10 */ /* 0x000fca000ff3e0ff */
[----:B------:R-:W-:-:S04]  /*8b40*/  IMAD.X R21, RZ, RZ, R3, P1 ;  /* 0x000000ffff157224 */ /* 0x000fc800008e0603 */
[----:B------:R-:W-:-:S04]  /*8b50*/  IMAD.WIDE.U32 R10, R21, UR4, RZ ;  /* 0x00000004150a7c25 */ /* 0x000fc8000f8e00ff */
[----:B------:R-:W-:-:S04]  /*8b60*/  IMAD.WIDE.U32 R10, P1, R5, UR5, R10 ;  /* 0x00000005050a7c25 */ /* 0x000fc8000f82000a */
[----:B------:R-:W-:-:S04]  /*8b70*/  IMAD.WIDE.U32 R4, R5, UR4, RZ ;  /* 0x0000000405047c25 */ /* 0x000fc8000f8e00ff */
[----:B------:R-:W-:Y:S01]  /*8b80*/  IMAD.MOV.U32 R4, RZ, RZ, R11 ;  /* 0x000000ffff047224 */ /* 0x000fe200078e000b */
[----:B------:R-:W-:Y:S01]  /*8b90*/  IADD3 RZ, P4, R5, R10, RZ ;  /* 0x0000000a05ff7210 */ /* 0x000fe20007f9e0ff */
[----:B------:R-:W-:-:S04]  /*8ba0*/  IMAD.X R5, RZ, RZ, RZ, P1 ;  /* 0x000000ffff057224 */ /* 0x000fc800008e06ff */
[----:B------:R-:W-:-:S08]  /*8bb0*/  IMAD.WIDE.U32.X R4, R21, UR5, R4, P4 ;  /* 0x0000000515047c25 */ /* 0x000fd0000a0e0404 */
.L_x_185:
[----:B------:R-:W-:Y:S01]  /*8bc0*/  FMUL R20, R20, UR8 ;  /* 0x0000000814147c20 */ /* 0x000fe20008400000 */
[--C-:B------:R-:W-:Y:S01]  /*8bd0*/  SHF.R.U64 R16, R4, UR7, R5.reuse ;  /* 0x0000000704107c19 */ /* 0x100fe20008001205 */
[----:B------:R-:W-:Y:S01]  /*8be0*/  ULDC.64 UR4, c[0x0][0x620] ;  /* 0x0001880000047ab9 */ /* 0x000fe20000000a00 */
[----:B------:R-:W-:Y:S01]  /*8bf0*/  SHF.R.U32.HI R4, RZ, UR7, R5 ;  /* 0x00000007ff047c19 */ /* 0x000fe20008011605 */
[----:B------:R-:W-:Y:S01]  /*8c00*/  ULDC.64 UR6, c[0x0][0x640] ;  /* 0x0001900000067ab9 */ /* 0x000fe20000000a00 */
[----:B------:R-:W-:Y:S01]  /*8c10*/  IADD3 R5, P1, RZ, -R16, RZ ;  /* 0x80000010ff057210 */ /* 0x000fe20007f3e0ff */
[----:B------:R-:W0:Y:S01]  /*8c20*/  F2I.U32.TRUNC.NTZ R20, R20 ;  /* 0x0000001400147305 */ /* 0x000e22000020f000 */
[----:B------:R-:W3:Y:S03]  /*8c30*/  LDC R21, c[0x0][0x148] ;  /* 0x00005200ff157b82 */ /* 0x000ee60000000800 */
[----:B------:R-:W-:Y:S01]  /*8c40*/  IMAD.X R4, RZ, RZ, ~R4, P1 ;  /* 0x000000ffff047224 */ /* 0x000fe200008e0e04 */
[----:B------:R-:W-:-:S03]  /*8c50*/  ISETP.NE.U32.AND P1, PT, RZ, UR6, PT ;  /* 0x00000006ff007c0c */ /* 0x000fc6000bf25070 */
[----:B------:R-:W-:Y:S01]  /*8c60*/  IMAD R4, R4, UR4, RZ ;  /* 0x0000000404047c24 */ /* 0x000fe2000f8e02ff */
[----:B------:R-:W-:-:S03]  /*8c70*/  ISETP.NE.AND.EX P1, PT, RZ, UR7, PT, P1 ;  /* 0x00000007ff007c0c */ /* 0x000fc6000bf25310 */
[C---:B------:R-:W-:Y:S01]  /*8c80*/  IMAD R11, R5.reuse, UR5, R4 ;  /* 0x00000005050b7c24 */ /* 0x040fe2000f8e0204 */
[----:B------:R-:W-:Y:S01]  /*8c90*/  ULDC UR5, c[0x0][0x154] ;  /* 0x0000550000057ab9 */ /* 0x000fe20000000800 */
[----:B------:R-:W-:Y:S01]  /*8ca0*/  IMAD.WIDE.U32 R4, R5, UR4, R2 ;  /* 0x0000000405047c25 */ /* 0x000fe2000f8e0002 */
[----:B------:R-:W-:-:S03]  /*8cb0*/  ULDC UR4, c[0x0][0x618] ;  /* 0x0001860000047ab9 */ /* 0x000fc60000000800 */
[----:B0-----:R-:W-:Y:S02]  /*8cc0*/  IMAD.MOV R10, RZ, RZ, -R20 ;  /* 0x000000ffff0a7224 */ /* 0x001fe400078e0a14 */
[----:B------:R-:W-:Y:S02]  /*8cd0*/  IMAD.IADD R5, R5, 0x1, R11 ;  /* 0x0000000105057824 */ /* 0x000fe400078e020b */
[----:B-1----:R-:W-:Y:S01]  /*8ce0*/  IMAD R18, R19, R10, R18 ;  /* 0x0000000a13127224 */ /* 0x002fe200078e0212 */
[----:B--2---:R-:W-:Y:S02]  /*8cf0*/  I2FP.F32.U32 R10, R6 ;  /* 0x00000006000a7245 */ /* 0x004fe40000201000 */
[--C-:B------:R-:W-:Y:S02]  /*8d00*/  SHF.R.U64 R19, R4, UR4, R5.reuse ;  /* 0x0000000404137c19 */ /* 0x100fe40008001205 */
[----:B------:R-:W-:Y:S01]  /*8d10*/  SHF.R.U32.HI R4, RZ, UR4, R5 ;  /* 0x00000004ff047c19 */ /* 0x000fe20008011605 */
[----:B------:R-:W-:Y:S01]  /*8d20*/  FMUL R10, R10, UR5 ;  /* 0x000000050a0a7c20 */ /* 0x000fe20008400000 */
[----:B------:R-:W-:-:S02]  /*8d30*/  ULDC UR4, c[0x0][0x608] ;  /* 0x0001820000047ab9 */ /* 0x000fc40000000800 */
[--C-:B------:R-:W-:Y:S01]  /*8d40*/  SHF.R.U64 R22, R19, UR4, R4.reuse ;  /* 0x0000000413167c19 */ /* 0x100fe20008001204 */
[----:B------:R0:W1:Y:S01]  /*8d50*/  F2I.U32.TRUNC.NTZ R24, R10 ;  /* 0x0000000a00187305 */ /* 0x000062000020f000 */
[----:B------:R-:W-:Y:S01]  /*8d60*/  SHF.R.U32.HI R5, RZ, UR4, R4 ;  /* 0x00000004ff057c19 */ /* 0x000fe20008011604 */
[----:B------:R-:W-:-:S03]  /*8d70*/  ULDC UR4, c[0x0][0x658] ;  /* 0x0001960000047ab9 */ /* 0x000fc60000000800 */
[--C-:B------:R-:W-:Y:S02]  /*8d80*/  SHF.R.U64 R20, R22, UR4, R5.reuse ;  /* 0x0000000416147c19 */ /* 0x100fe40008001205 */
[----:B------:R-:W-:-:S03]  /*8d90*/  SHF.R.U32.HI R23, RZ, UR4, R5 ;  /* 0x00000004ff177c19 */ /* 0x000fc60008011605 */
[----:B------:R-:W-:Y:S02]  /*8da0*/  IMAD.MOV.U32 R4, RZ, RZ, R20 ;  /* 0x000000ffff047224 */ /* 0x000fe400078e0014 */
[----:B------:R-:W-:Y:S01]  /*8db0*/  IMAD.MOV.U32 R5, RZ, RZ, R23 ;  /* 0x000000ffff057224 */ /* 0x000fe200078e0017 */
[----:B0-----:R-:W-:Y:S06]  /*8dc0*/  @!P1 BRA `(.L_x_186) ;  /* 0x0000000000289947 */ /* 0x001fec0003800000 */
        /* <DEDUP_REMOVED lines=10> */
.L_x_186:
[----:B------:R-:W-:Y:S01]  /*8e70*/  ULDC UR4, c[0x0][0x648] ;  /* 0x0001920000047ab9 */ /* 0x000fe20000000800 */
[----:B------:R-:W-:Y:S01]  /*8e80*/  LOP3.LUT R22, R22, UR17, RZ, 0xc0, !PT ;  /* 0x0000001116167c12 */ /* 0x000fe2000f8ec0ff */
[----:B-1----:R-:W-:Y:S01]  /*8e90*/  IMAD.MOV R24, RZ, RZ, -R24 ;  /* 0x000000ffff187224 */ /* 0x002fe200078e0a18 */
[----:B------:R-:W-:Y:S01]  /*8ea0*/  SHF.R.U64 R5, R4, UR4, R5 ;  /* 0x0000000404057c19 */ /* 0x000fe20008001205 */
[----:B------:R-:W-:Y:S01]  /*8eb0*/  ULDC UR4, c[0x0][0x638] ;  /* 0x00018e0000047ab9 */ /* 0x000fe20000000800 */
[----:B------:R-:W-:Y:S01]  /*8ec0*/  LOP3.LUT R19, R19, UR16, RZ, 0xc0, !PT ;  /* 0x0000001013137c12 */ /* 0x000fe2000f8ec0ff */
[----:B---3--:R-:W-:Y:S01]  /*8ed0*/  @P3 IMAD R18, R21, R24, R6 ;  /* 0x0000001815123224 */ /* 0x008fe200078e0206 */
[----:B------:R-:W-:Y:S01]  /*8ee0*/  ULDC UR5, c[0x0][0x610] ;  /* 0x0001840000057ab9 */ /* 0x000fe20000000800 */
[----:B------:R-:W-:Y:S02]  /*8ef0*/  IMAD.MOV R11, RZ, RZ, -R5 ;  /* 0x000000ffff0b7224 */ /* 0x000fe400078e0a05 */
[----:B------:R-:W-:-:S02]  /*8f00*/  IMAD R5, R5, UR18, R22 ;  /* 0x0000001205057c24 */ /* 0x000fc4000f8e0216 */
[----:B------:R-:W-:Y:S01]  /*8f10*/  IMAD R20, R11, UR4, R20 ;  /* 0x000000040b147c24 */ /* 0x000fe2000f8e0214 */
[----:B------:R-:W-:Y:S01]  /*8f20*/  ULDC UR4, c[0x0][0x600] ;  /* 0x0001800000047ab9 */ /* 0x000fe20000000800 */
[----:B------:R-:W-:Y:S02]  /*8f30*/  IMAD R18, R5, UR5, R18 ;  /* 0x0000000505127c24 */ /* 0x000fe4000f8e0212 */
[----:B------:R-:W-:Y:S02]  /*8f40*/  IMAD R11, R20, UR4, R19 ;  /* 0x00000004140b7c24 */ /* 0x000fe4000f8e0213 */
[----:B------:R-:W-:Y:S02]  /*8f50*/  IMAD.MOV.U32 R10, RZ, RZ, 0x1 ;  /* 0x00000001ff0a7424 */ /* 0x000fe400078e00ff */
[----:B------:R-:W-:Y:S01]  /*8f60*/  IMAD.MOV.U32 R4, RZ, RZ, R16 ;  /* 0x000000ffff047224 */ /* 0x000fe200078e0010 */
[----:B------:R-:W-:Y:S02]  /*8f70*/  SEL R5, R11, R18, !P3 ;  /* 0x000000120b057207 */ /* 0x000fe40005800000 */
[----:B------:R-:W-:-:S07]  /*8f80*/  SEL R6, R18, R11, !P3 ;  /* 0x0000000b12067207 */ /* 0x000fce0005800000 */
.L_x_184:
[----:B------:R-:W-:Y:S05]  /*8f90*/  BSYNC B1 ;  /* 0x0000000000017941 */ /* 0x000fea0003800000 */
.L_x_183:
[----:B------:R-:W-:-:S13]  /*8fa0*/  LOP3.LUT P1, RZ, R10, 0xff, RZ, 0xc0, !PT ;  /* 0x000000ff0aff7812 */ /* 0x000fda000782c0ff */
[----:B------:R-:W-:Y:S05]  /*8fb0*/  @P1 BRA `(.L_x_187) ;  /* 0xfffffff400341947 */ /* 0x000fea000383ffff */
[----:B------:R-:W-:Y:S05]  /*8fc0*/  BSYNC B0 ;  /* 0x0000000000007941 */ /* 0x000fea0003800000 */
.L_x_175:
[----:B------:R-:W-:-:S03]  /*8fd0*/  UMOV UR4, 0xffffffff ;  /* 0xffffffff00047882 */ /* 0x000fc60000000000 */
[----:B------:R-:W-:Y:S05]  /*8fe0*/  BRA.DIV UR4, `(.L_x_188) ;  /* 0x0000000a04007947 */ /* 0x000fea000b800000 */
[----:B------:R-:W-:-:S13]  /*8ff0*/  ELECT P0, URZ, PT ;  /* 0x00000000003f782f */ /* 0x000fda0003800000 */
.L_x_209:
[----:B------:R-:W-:Y:S04]  /*9000*/  BSSY B0, `(.L_x_189) ;  /* 0x0000058000007945 */ /* 0x000fe80003800000 */
[----:B------:R-:W-:Y:S05]  /*9010*/  @!P0 BRA `(.L_x_190) ;  /* 0x0000000400588947 */ /* 0x000fea0003800000 */
[----:B------:R-:W-:-:S04]  /*9020*/  LOP3.LUT R7, R7, 0x2, RZ, 0xfc, !PT ;  /* 0x0000000207077812 */ /* 0x000fc800078efcff */
[----:B------:R-:W-:-:S13]  /*9030*/  ISETP.NE.AND P0, PT, R7, 0x3, PT ;  /* 0x000000030700780c */ /* 0x000fda0003f05270 */
[----:B------:R-:W-:Y:S05]  /*9040*/  @!P0 BRA `(.L_x_191) ;  /* 0x0000000000048947 */ /* 0x000fea0003800000 */
[----:B------:R-:W-:Y:S01]  /*9050*/  BPT.TRAP 0x1 ;  /* 0x000000040000795c */ /* 0x000fe20000300000 */
.L_x_191:
[----:B------:R-:W0:Y:S01]  /*9060*/  S2R R3, SR_CgaCtaId ;  /* 0x0000000000037919 */ /* 0x000e220000008800 */
[----:B------:R-:W-:Y:S02]  /*9070*/  MOV R0, 0x400 ;  /* 0x0000040000007802 */ /* 0x000fe40000000f00 */
[----:B------:R-:W-:Y:S02]  /*9080*/  SHF.L.U32 R2, R12, 0x1f, RZ ;  /* 0x0000001f0c027819 */ /* 0x000fe400000006ff */
[----:B0-----:R-:W-:-:S05]  /*9090*/  LEA R0, R3, R0, 0x18 ;  /* 0x0000000003007211 */ /* 0x001fca00078ec0ff */
[----:B------:R-:W-:-:S04]  /*90a0*/  VIADD R0, R0, 0x48 ;  /* 0x0000004800007836 */ /* 0x000fc80000000000 */
[C---:B------:R-:W-:Y:S02]  /*90b0*/  IMAD R5, R13.reuse, 0x8, R0 ;  /* 0x000000080d057824 */ /* 0x040fe400078e0200 */
[----:B------:R-:W-:Y:S02]  /*90c0*/  VIADD R13, R13, 0x1 ;  /* 0x000000010d0d7836 */ /* 0x000fe40000000000 */
[----:B------:R-:W0:Y:S03]  /*90d0*/  SYNCS.PHASECHK.TRANS64.TRYWAIT P0, [R5+URZ], R2 ;  /* 0x00000002050075a7 */ /* 0x000e26000800017f */
[----:B------:R-:W-:-:S04]  /*90e0*/  ISETP.NE.AND P1, PT, R13, 0x9, PT ;  /* 0x000000090d00780c */ /* 0x000fc80003f25270 */
[----:B------:R-:W-:Y:S02]  /*90f0*/  SEL R3, RZ, 0x1, P1 ;  /* 0x00000001ff037807 */ /* 0x000fe40000800000 */
[----:B------:R-:W-:Y:S02]  /*9100*/  SEL R13, R13, RZ, P1 ;  /* 0x000000ff0d0d7207 */ /* 0x000fe40000800000 */
[----:B------:R-:W-:-:S03]  /*9110*/  LOP3.LUT R12, R12, R3, RZ, 0x3c, !PT ;  /* 0x000000030c0c7212 */ /* 0x000fc600078e3cff */
[----:B------:R-:W-:Y:S01]  /*9120*/  IMAD R7, R13, 0x8, R0 ;  /* 0x000000080d077824 */ /* 0x000fe200078e0200 */
[----:B------:R-:W-:Y:S01]  /*9130*/  SHF.L.U32 R4, R12, 0x1f, RZ ;  /* 0x0000001f0c047819 */ /* 0x000fe200000006ff */
[----:B0-----:R-:W-:Y:S06]  /*9140*/  @!P0 BRA `(.L_x_192) ;  /* 0x0000000400cc8947 */ /* 0x001fec0003800000 */
.L_x_210:
[----:B------:R-:W1:Y:S01]  /*9150*/  SYNCS.PHASECHK.TRANS64.TRYWAIT P0, [R7+URZ], R4 ;  /* 0x00000004070075a7 */ /* 0x000e62000800017f */
[----:B0-----:R-:W-:-:S05]  /*9160*/  VIADD R2, R13, 0x1 ;  /* 0x000000010d027836 */ /* 0x001fca0000000000 */
[----:B------:R-:W-:-:S04]  /*9170*/  ISETP.NE.AND P1, PT, R2, 0x9, PT ;  /* 0x000000090200780c */ /* 0x000fc80003f25270 */
[----:B------:R-:W-:Y:S02]  /*9180*/  SEL R3, RZ, 0x1, P1 ;  /* 0x00000001ff037807 */ /* 0x000fe40000800000 */
[----:B------:R-:W-:Y:S02]  /*9190*/  SEL R9, R2, RZ, P1 ;  /* 0x000000ff02097207 */ /* 0x000fe40000800000 */
[----:B------:R-:W-:-:S03]  /*91a0*/  LOP3.LUT R12, R12, R3, RZ, 0x3c, !PT ;  /* 0x000000030c0c7212 */ /* 0x000fc600078e3cff */
[----:B------:R-:W-:Y:S01]  /*91b0*/  IMAD R6, R9, 0x8, R0 ;  /* 0x0000000809067824 */ /* 0x000fe200078e0200 */
[----:B------:R-:W-:Y:S01]  /*91c0*/  SHF.L.U32 R5, R12, 0x1f, RZ ;  /* 0x0000001f0c057819 */ /* 0x000fe200000006ff */
[----:B-1----:R-:W-:Y:S06]  /*91d0*/  @!P0 BRA `(.L_x_193) ;  /* 0x0000000400bc8947 */ /* 0x002fec0003800000 */
.L_x_211:
[----:B------:R-:W1:Y:S01]  /*91e0*/  SYNCS.PHASECHK.TRANS64.TRYWAIT P0, [R6+URZ], R5 ;  /* 0x00000005060075a7 */ /* 0x000e62000800017f */
[----:B------:R-:W-:-:S05]  /*91f0*/  VIADD R2, R9, 0x1 ;  /* 0x0000000109027836 */ /* 0x000fca0000000000 */
[----:B------:R-:W-:-:S04]  /*9200*/  ISETP.NE.AND P1, PT, R2, 0x9, PT ;  /* 0x000000090200780c */ /* 0x000fc80003f25270 */
[----:B------:R-:W-:Y:S02]  /*9210*/  SEL R3, RZ, 0x1, P1 ;  /* 0x00000001ff037807 */ /* 0x000fe40000800000 */
[----:B0-----:R-:W-:Y:S02]  /*9220*/  SEL R7, R2, RZ, P1 ;  /* 0x000000ff02077207 */ /* 0x001fe40000800000 */
[----:B------:R-:W-:-:S03]  /*9230*/  LOP3.LUT R12, R12, R3, RZ, 0x3c, !PT ;  /* 0x000000030c0c7212 */ /* 0x000fc600078e3cff */
[----:B------:R-:W-:Y:S01]  /*9240*/  IMAD R9, R7, 0x8, R0 ;  /* 0x0000000807097824 */ /* 0x000fe200078e0200 */
[----:B------:R-:W-:Y:S01]  /*9250*/  SHF.L.U32 R4, R12, 0x1f, RZ ;  /* 0x0000001f0c047819 */ /* 0x000fe200000006ff */
[----:B-1----:R-:W-:Y:S06]  /*9260*/  @!P0 BRA `(.L_x_194) ;  /* 0x0000000400ac8947 */ /* 0x002fec0003800000 */
.L_x_212:
[----:B------:R-:W1:Y:S01]  /*9270*/  SYNCS.PHASECHK.TRANS64.TRYWAIT P0, [R9+URZ], R4 ;  /* 0x00000004090075a7 */ /* 0x000e62000800017f */
[----:B------:R-:W-:-:S05]  /*9280*/  VIADD R2, R7, 0x1 ;  /* 0x0000000107027836 */ /* 0x000fca0000000000 */
[----:B------:R-:W-:-:S04]  /*9290*/  ISETP.NE.AND P1, PT, R2, 0x9, PT ;  /* 0x000000090200780c */ /* 0x000fc80003f25270 */
[----:B------:R-:W-:Y:S02]  /*92a0*/  SEL R3, RZ, 0x1, P1 ;  /* 0x00000001ff037807 */ /* 0x000fe40000800000 */
[----:B------:R-:W-:Y:S02]  /*92b0*/  SEL R7, R2, RZ, P1 ;  /* 0x000000ff02077207 */ /* 0x000fe40000800000 */
[----:B------:R-:W-:-:S03]  /*92c0*/  LOP3.LUT R12, R12, R3, RZ, 0x3c, !PT ;  /* 0x000000030c0c7212 */ /* 0x000fc600078e3cff */
[----:B0-----:R-:W-:Y:S01]  /*92d0*/  IMAD R6, R7, 0x8, R0 ;  /* 0x0000000807067824 */ /* 0x001fe200078e0200 */
[----:B------:R-:W-:Y:S01]  /*92e0*/  SHF.L.U32 R5, R12, 0x1f, RZ ;  /* 0x0000001f0c057819 */ /* 0x000fe200000006ff */
[----:B-1----:R-:W-:Y:S06]  /*92f0*/  @!P0 BRA `(.L_x_195) ;  /* 0x00000004009c8947 */ /* 0x002fec0003800000 */
.L_x_213:
        /* <DEDUP_REMOVED lines=9> */
.L_x_214:
[----:B------:R-:W1:Y:S01]  /*9390*/  SYNCS.PHASECHK.TRANS64.TRYWAIT P0, [R9+URZ], R4 ;  /* 0x00000004090075a7 */ /* 0x000e62000800017f */
[----:B------:R-:W-:-:S05]  /*93a0*/  VIADD R2, R7, 0x1 ;  /* 0x0000000107027836 */ /* 0x000fca0000000000 */
[----:B------:R-:W-:-:S04]  /*93b0*/  ISETP.NE.AND P1, PT, R2, 0x9, PT ;  /* 0x000000090200780c */ /* 0x000fc80003f25270 */
[----:B------:R-:W-:Y:S02]  /*93c0*/  SEL R3, RZ, 0x1, P1 ;  /* 0x00000001ff037807 */ /* 0x000fe40000800000 */
[----:B------:R-:W-:Y:S02]  /*93d0*/  SEL R7, R2, RZ, P1 ;  /* 0x000000ff02077207 */ /* 0x000fe40000800000 */
[----:B------:R-:W-:-:S03]  /*93e0*/  LOP3.LUT R12, R12, R3, RZ, 0x3c, !PT ;  /* 0x000000030c0c7212 */ /* 0x000fc600078e3cff */
[----:B------:R-:W-:Y:S01]  /*93f0*/  IMAD R8, R7, 0x8, R0 ;  /* 0x0000000807087824 */ /* 0x000fe200078e0200 */
[----:B0-----:R-:W-:Y:S01]  /*9400*/  SHF.L.U32 R5, R12, 0x1f, RZ ;  /* 0x0000001f0c057819 */ /* 0x001fe200000006ff */
[----:B-1----:R-:W-:Y:S06]  /*9410*/  @!P0 BRA `(.L_x_197) ;  /* 0x00000004007c8947 */ /* 0x002fec0003800000 */
.L_x_215:
[----:B------:R-:W1:Y:S01]  /*9420*/  SYNCS.PHASECHK.TRANS64.TRYWAIT P0, [R8+URZ], R5 ;  /* 0x00000005080075a7 */ /* 0x000e62000800017f */
[----:B------:R-:W-:-:S05]  /*9430*/  VIADD R2, R7, 0x1 ;  /* 0x0000000107027836 */ /* 0x000fca0000000000 */
[----:B------:R-:W-:-:S04]  /*9440*/  ISETP.NE.AND P1, PT, R2, 0x9, PT ;  /* 0x000000090200780c */ /* 0x000fc80003f25270 */
[----:B------:R-:W-:Y:S02]  /*9450*/  SEL R3, RZ, 0x1, P1 ;  /* 0x00000001ff037807 */ /* 0x000fe40000800000 */
[----:B------:R-:W-:Y:S02]  /*9460*/  SEL R7, R2, RZ, P1 ;  /* 0x000000ff02077207 */ /* 0x000fe40000800000 */
[----:B0-----:R-:W-:-:S03]  /*9470*/  LOP3.LUT R9, R12, R3, RZ, 0x3c, !PT ;  /* 0x000000030c097212 */ /* 0x001fc600078e3cff */
[----:B------:R-:W-:Y:S01]  /*9480*/  IMAD R11, R7, 0x8, R0 ;  /* 0x00000008070b7824 */ /* 0x000fe200078e0200 */
[----:B------:R-:W-:Y:S01]  /*9490*/  SHF.L.U32 R6, R9, 0x1f, RZ ;  /* 0x0000001f09067819 */ /* 0x000fe200000006ff */
[----:B-1----:R-:W-:Y:S06]  /*94a0*/  @!P0 BRA `(.L_x_198) ;  /* 0x00000004006c8947 */ /* 0x002fec0003800000 */
.L_x_216:
[----:B------:R-:W1:Y:S01]  /*94b0*/  SYNCS.PHASECHK.TRANS64.TRYWAIT P0, [R11+URZ], R6 ;  /* 0x000000060b0075a7 */ /* 0x000e62000800017f */
[----:B------:R-:W-:-:S05]  /*94c0*/  VIADD R2, R7, 0x1 ;  /* 0x0000000107027836 */ /* 0x000fca0000000000 */
[----:B------:R-:W-:-:S04]  /*94d0*/  ISETP.NE.AND P1, PT, R2, 0x9, PT ;  /* 0x000000090200780c */ /* 0x000fc80003f25270 */
[----:B------:R-:W-:Y:S02]  /*94e0*/  SEL R4, RZ, 0x1, P1 ;  /* 0x00000001ff047807 */ /* 0x000fe40000800000 */
[----:B------:R-:W-:Y:S02]  /*94f0*/  SEL R3, R2, RZ, P1 ;  /* 0x000000ff02037207 */ /* 0x000fe40000800000 */
[----:B------:R-:W-:Y:S01]  /*9500*/  LOP3.LUT R4, R9, R4, RZ, 0x3c, !PT ;  /* 0x0000000409047212 */ /* 0x000fe200078e3cff */
[----:B-1----:R-:W-:Y:S06]  /*9510*/  @!P0 BRA `(.L_x_199) ;  /* 0x0000000400648947 */ /* 0x002fec0003800000 */
.L_x_217:
[----:B------:R-:W-:Y:S01]  /*9520*/  IMAD R3, R3, 0x8, R0 ;  /* 0x0000000803037824 */ /* 0x000fe200078e0200 */
[----:B------:R-:W-:-:S07]  /*9530*/  SHF.L.U32 R0, R4, 0x1f, RZ ;  /* 0x0000001f04007819 */ /* 0x000fce00000006ff */
.L_x_200:
[----:B--2---:R2:W3:Y:S02]  /*9540*/  SYNCS.PHASECHK.TRANS64.TRYWAIT P0, [R3+URZ], R0 ;  /* 0x00000000030075a7 */ /* 0x0044e4000800017f */
[----:B---3--:R-:W-:Y:S05]  /*9550*/  @!P0 NANOSLEEP.SYNCS 0x989680 ;  /* 0x009896800000895d */ /* 0x008fea0003900000 */
[----:B------:R-:W3:Y:S02]  /*9560*/  @!P0 SYNCS.PHASECHK.TRANS64 P0, [R3+URZ], R0 ;  /* 0x00000000030085a7 */ /* 0x000ee4000800007f */
[----:B---3--:R-:W-:Y:S05]  /*9570*/  @!P0 BRA `(.L_x_200) ;  /* 0xfffffffc00f08947 */ /* 0x008fea000383ffff */
.L_x_190:
[----:B------:R-:W-:Y:S05]  /*9580*/  BSYNC B0 ;  /* 0x0000000000007941 */ /* 0x000fea0003800000 */
.L_x_189:
[----:B------:R-:W-:Y:S05]  /*9590*/  EXIT ;  /* 0x000000000000794d */ /* 0x000fea0003800000 */
.L_x_20:
[----:B0-----:R-:W-:-:S04]  /*95a0*/  IMAD.U32 R18, RZ, RZ, UR11 ;  /* 0x0000000bff127e24 */ /* 0x001fc8000f8e00ff */
[----:B------:R0:W1:Y:S03]  /*95b0*/  SYNCS.PHASECHK.TRANS64.TRYWAIT P1, [R18+URZ+-0x8], R17 ;  /* 0xfffff811120075a7 */ /* 0x000066000802017f */
[----:B-1----:R-:W-:Y:S05]  /*95c0*/  @!P1 NANOSLEEP.SYNCS 0x989680 ;  /* 0x009896800000995d */ /* 0x002fea0003900000 */
[----:B------:R-:W1:Y:S02]  /*95d0*/  @!P1 SYNCS.PHASECHK.TRANS64 P1, [R18+URZ+-0x8], R17 ;  /* 0xfffff811120095a7 */ /* 0x000e64000802007f */
[----:B-1----:R-:W-:Y:S05]  /*95e0*/  @!P1 BRA `(.L_x_20) ;  /* 0xfffffffc00ec9947 */ /* 0x002fea000383ffff */
[----:B------:R-:W-:Y:S05]  /*95f0*/  BRA `(.L_x_201) ;  /* 0xffffff8000387947 */ /* 0x000fea000383ffff */
.L_x_25:
[----:B-1----:R-:W-:-:S04]  /*9600*/  IMAD.U32 R18, RZ, RZ, UR6 ;  /* 0x00000006ff127e24 */ /* 0x002fc8000f8e00ff */
[----:B------:R1:W4:Y:S03]  /*9610*/  SYNCS.PHASECHK.TRANS64.TRYWAIT P1, [R18+URZ], R17 ;  /* 0x00000011120075a7 */ /* 0x000326000802017f */
[----:B----4-:R-:W-:Y:S05]  /*9620*/  @!P1 NANOSLEEP.SYNCS 0x989680 ;  /* 0x009896800000995d */ /* 0x010fea0003900000 */
[----:B------:R-:W4:Y:S02]  /*9630*/  @!P1 SYNCS.PHASECHK.TRANS64 P1, [R18+URZ], R17 ;  /* 0x00000011120095a7 */ /* 0x000f24000802007f */
[----:B----4-:R-:W-:Y:S05]  /*9640*/  @!P1 BRA `(.L_x_25) ;  /* 0xfffffffc00ec9947 */ /* 0x010fea000383ffff */
[----:B------:R-:W-:Y:S05]  /*9650*/  BRA `(.L_x_24) ;  /* 0xffffff8400647947 */ /* 0x000fea000383ffff */
.L_x_31:
[----:B-1----:R-:W-:-:S04]  /*9660*/  IMAD.U32 R21, RZ, RZ, UR16 ;  /* 0x00000010ff157e24 */ /* 0x002fc8000f8e00ff */
[----:B------:R1:W4:Y:S03]  /*9670*/  SYNCS.PHASECHK.TRANS64.TRYWAIT P1, [R21+URZ], R20 ;  /* 0x00000014150075a7 */ /* 0x000326000802017f */
[----:B----4-:R-:W-:Y:S05]  /*9680*/  @!P1 NANOSLEEP.SYNCS 0x989680 ;  /* 0x009896800000995d */ /* 0x010fea0003900000 */
[----:B------:R-:W4:Y:S02]  /*9690*/  @!P1 SYNCS.PHASECHK.TRANS64 P1, [R21+URZ], R20 ;  /* 0x00000014150095a7 */ /* 0x000f24000802007f */
[----:B----4-:R-:W-:Y:S05]  /*96a0*/  @!P1 BRA `(.L_x_31) ;  /* 0xfffffffc00ec9947 */ /* 0x010fea000383ffff */
[----:B------:R-:W-:Y:S05]  /*96b0*/  BRA `(.L_x_30) ;  /* 0xffffff8c00cc7947 */ /* 0x000fea000383ffff */
.L_x_39:
[----:B01--4-:R-:W-:-:S04]  /*96c0*/  IMAD.U32 R19, RZ, RZ, UR11 ;  /* 0x0000000bff137e24 */ /* 0x013fc8000f8e00ff */
[----:B------:R0:W1:Y:S03]  /*96d0*/  SYNCS.PHASECHK.TRANS64.TRYWAIT P1, [R19+URZ+0x8], R18 ;  /* 0x00000812130075a7 */ /* 0x000066000802017f */
[----:B-1----:R-:W-:Y:S05]  /*96e0*/  @!P1 NANOSLEEP.SYNCS 0x989680 ;  /* 0x009896800000995d */ /* 0x002fea0003900000 */
[----:B------:R-:W1:Y:S02]  /*96f0*/  @!P1 SYNCS.PHASECHK.TRANS64 P1, [R19+URZ+0x8], R18 ;  /* 0x00000812130095a7 */ /* 0x000e64000802007f */
[----:B-1----:R-:W-:Y:S05]  /*9700*/  @!P1 BRA `(.L_x_39) ;  /* 0xfffffffc00ec9947 */ /* 0x002fea000383ffff */
[----:B------:R-:W-:Y:S05]  /*9710*/  BRA `(.L_x_202) ;  /* 0xffffff9c00607947 */ /* 0x000fea000383ffff */
.L_x_176:
[----:B------:R-:W-:Y:S01]  /*9720*/  BSSY B1, `(.L_x_203) ;  /* 0x0000006000017945 */ /* 0x000fe20003800000 */
[----:B------:R-:W-:-:S07]  /*9730*/  IMAD.MOV.U32 R10, RZ, RZ, -0x1 ;  /* 0xffffffffff0a7424 */ /* 0x000fce00078e00ff */
[----:B------:R-:W-:Y:S05]  /*9740*/  WARPSYNC.COLLECTIVE R10, `(.L_x_204) ;  /* 0x000000000a0c7348 */ /* 0x000fea0003c00000 */
[----:B------:R-:W-:Y:S02]  /*9750*/  ELECT P1, UR62, PT ;  /* 0x00000000003e782f */ /* 0x000fe40003820000 */
[----:B------:R-:W-:Y:S01]  /*9760*/  MOV R10, UR62 ;  /* 0x0000003e000a7c02 */ /* 0x000fe20008000f00 */
[----:B------:R-:W-:Y:S10]  /*9770*/  ENDCOLLECTIVE ;  /* 0x000000000000791b */ /* 0x000ff40003800000 */
.L_x_204:
[----:B------:R-:W-:Y:S05]  /*9780*/  BSYNC B1 ;  /* 0x0000000000017941 */ /* 0x000fea0003800000 */
.L_x_203:
[----:B------:R-:W-:Y:S05]  /*9790*/  BRA `(.L_x_205) ;  /* 0xffffffec00487947 */ /* 0x000fea000383ffff */
.L_x_179:
[----:B0-----:R0:W1:Y:S02]  /*97a0*/  SYNCS.PHASECHK.TRANS64.TRYWAIT P1, [R19+URZ+0x48], R10 ;  /* 0x0000480a130075a7 */ /* 0x001064000802017f */
[----:B-1----:R-:W-:Y:S05]  /*97b0*/  @!P1 NANOSLEEP.SYNCS 0x989680 ;  /* 0x009896800000995d */ /* 0x002fea0003900000 */
[----:B------:R-:W1:Y:S02]  /*97c0*/  @!P1 SYNCS.PHASECHK.TRANS64 P1, [R19+URZ+0x48], R10 ;  /* 0x0000480a130095a7 */ /* 0x000e64000802007f */
[----:B-1----:R-:W-:Y:S05]  /*97d0*/  @!P1 BRA `(.L_x_179) ;  /* 0xfffffffc00f09947 */ /* 0x002fea000383ffff */
[----:B------:R-:W-:Y:S05]  /*97e0*/  BRA `(.L_x_206) ;  /* 0xffffffec00847947 */ /* 0x000fea000383ffff */
.L_x_188:
[----:B------:R-:W-:Y:S01]  /*97f0*/  BSSY B0, `(.L_x_207) ;  /* 0x0000006000007945 */ /* 0x000fe20003800000 */
[----:B------:R-:W-:-:S07]  /*9800*/  IMAD.MOV.U32 R10, RZ, RZ, -0x1 ;  /* 0xffffffffff0a7424 */ /* 0x000fce00078e00ff */
[----:B------:R-:W-:Y:S05]  /*9810*/  WARPSYNC.COLLECTIVE R10, `(.L_x_208) ;  /* 0x000000000a0c7348 */ /* 0x000fea0003c00000 */
[----:B------:R-:W-:Y:S02]  /*9820*/  ELECT P1, UR62, PT ;  /* 0x00000000003e782f */ /* 0x000fe40003820000 */
[----:B------:R-:W-:Y:S01]  /*9830*/  MOV R10, UR62 ;  /* 0x0000003e000a7c02 */ /* 0x000fe20008000f00 */
[----:B------:R-:W-:Y:S10]  /*9840*/  ENDCOLLECTIVE ;  /* 0x000000000000791b */ /* 0x000ff40003800000 */
.L_x_208:
[----:B------:R-:W-:Y:S05]  /*9850*/  BSYNC B0 ;  /* 0x0000000000007941 */ /* 0x000fea0003800000 */
.L_x_207:
[----:B------:R-:W-:Y:S01]  /*9860*/  PLOP3.LUT P0, PT, P1, PT, PT, 0x80, 0x0 ;  /* 0x000000000000781c */ /* 0x000fe20000f0f070 */
[----:B------:R-:W-:-:S12]  /*9870*/  BRA `(.L_x_209) ;  /* 0xfffffff400e07947 */ /* 0x000fd8000383ffff */
.L_x_192:
[----:B0-----:R0:W1:Y:S02]  /*9880*/  SYNCS.PHASECHK.TRANS64.TRYWAIT P0, [R5+URZ], R2 ;  /* 0x00000002050075a7 */ /* 0x001064000800017f */
[----:B-1----:R-:W-:Y:S05]  /*9890*/  @!P0 NANOSLEEP.SYNCS 0x989680 ;  /* 0x009896800000895d */ /* 0x002fea0003900000 */
[----:B------:R-:W1:Y:S02]  /*98a0*/  @!P0 SYNCS.PHASECHK.TRANS64 P0, [R5+URZ], R2 ;  /* 0x00000002050085a7 */ /* 0x000e64000800007f */
[----:B-1----:R-:W-:Y:S05]  /*98b0*/  @!P0 BRA `(.L_x_192) ;  /* 0xfffffffc00f08947 */ /* 0x002fea000383ffff */
[----:B------:R-:W-:Y:S05]  /*98c0*/  BRA `(.L_x_210) ;  /* 0xfffffff800207947 */ /* 0x000fea000383ffff */
.L_x_193:
[----:B0-----:R0:W1:Y:S02]  /*98d0*/  SYNCS.PHASECHK.TRANS64.TRYWAIT P0, [R7+URZ], R4 ;  /* 0x00000004070075a7 */ /* 0x001064000800017f */
[----:B-1----:R-:W-:Y:S05]  /*98e0*/  @!P0 NANOSLEEP.SYNCS 0x989680 ;  /* 0x009896800000895d */ /* 0x002fea0003900000 */
[----:B------:R-:W1:Y:S02]  /*98f0*/  @!P0 SYNCS.PHASECHK.TRANS64 P0, [R7+URZ], R4 ;  /* 0x00000004070085a7 */ /* 0x000e64000800007f */
[----:B-1----:R-:W-:Y:S05]  /*9900*/  @!P0 BRA `(.L_x_193) ;  /* 0xfffffffc00f08947 */ /* 0x002fea000383ffff */
[----:B------:R-:W-:Y:S05]  /*9910*/  BRA `(.L_x_211) ;  /* 0xfffffff800307947 */ /* 0x000fea000383ffff */
.L_x_194:
[----:B0-----:R0:W1:Y:S02]  /*9920*/  SYNCS.PHASECHK.TRANS64.TRYWAIT P0, [R6+URZ], R5 ;  /* 0x00000005060075a7 */ /* 0x001064000800017f */
[----:B-1----:R-:W-:Y:S05]  /*9930*/  @!P0 NANOSLEEP.SYNCS 0x989680 ;  /* 0x009896800000895d */ /* 0x002fea0003900000 */
[----:B------:R-:W1:Y:S02]  /*9940*/  @!P0 SYNCS.PHASECHK.TRANS64 P0, [R6+URZ], R5 ;  /* 0x00000005060085a7 */ /* 0x000e64000800007f */
[----:B-1----:R-:W-:Y:S05]  /*9950*/  @!P0 BRA `(.L_x_194) ;  /* 0xfffffffc00f08947 */ /* 0x002fea000383ffff */
[----:B------:R-:W-:Y:S05]  /*9960*/  BRA `(.L_x_212) ;  /* 0xfffffff800407947 */ /* 0x000fea000383ffff */
.L_x_195:
[----:B0-----:R0:W1:Y:S02]  /*9970*/  SYNCS.PHASECHK.TRANS64.TRYWAIT P0, [R9+URZ], R4 ;  /* 0x00000004090075a7 */ /* 0x001064000800017f */
[----:B-1----:R-:W-:Y:S05]  /*9980*/  @!P0 NANOSLEEP.SYNCS 0x989680 ;  /* 0x009896800000895d */ /* 0x002fea0003900000 */
[----:B------:R-:W1:Y:S02]  /*9990*/  @!P0 SYNCS.PHASECHK.TRANS64 P0, [R9+URZ], R4 ;  /* 0x00000004090085a7 */ /* 0x000e64000800007f */
[----:B-1----:R-:W-:Y:S05]  /*99a0*/  @!P0 BRA `(.L_x_195) ;  /* 0xfffffffc00f08947 */ /* 0x002fea000383ffff */
[----:B------:R-:W-:Y:S05]  /*99b0*/  BRA `(.L_x_213) ;  /* 0xfffffff800507947 */ /* 0x000fea000383ffff */
.L_x_196:
[----:B0-----:R0:W1:Y:S02]  /*99c0*/  SYNCS.PHASECHK.TRANS64.TRYWAIT P0, [R6+URZ], R5 ;  /* 0x00000005060075a7 */ /* 0x001064000800017f */
[----:B-1----:R-:W-:Y:S05]  /*99d0*/  @!P0 NANOSLEEP.SYNCS 0x989680 ;  /* 0x009896800000895d */ /* 0x002fea0003900000 */
[----:B------:R-:W1:Y:S02]  /*99e0*/  @!P0 SYNCS.PHASECHK.TRANS64 P0, [R6+URZ], R5 ;  /* 0x00000005060085a7 */ /* 0x000e64000800007f */
[----:B-1----:R-:W-:Y:S05]  /*99f0*/  @!P0 BRA `(.L_x_196) ;  /* 0xfffffffc00f08947 */ /* 0x002fea000383ffff */
[----:B------:R-:W-:Y:S05]  /*9a00*/  BRA `(.L_x_214) ;  /* 0xfffffff800607947 */ /* 0x000fea000383ffff */
.L_x_197:
[----:B0-----:R0:W1:Y:S02]  /*9a10*/  SYNCS.PHASECHK.TRANS64.TRYWAIT P0, [R9+URZ], R4 ;  /* 0x00000004090075a7 */ /* 0x001064000800017f */
[----:B-1----:R-:W-:Y:S05]  /*9a20*/  @!P0 NANOSLEEP.SYNCS 0x989680 ;  /* 0x009896800000895d */ /* 0x002fea0003900000 */
[----:B------:R-:W1:Y:S02]  /*9a30*/  @!P0 SYNCS.PHASECHK.TRANS64 P0, [R9+URZ], R4 ;  /* 0x00000004090085a7 */ /* 0x000e64000800007f */
[----:B-1----:R-:W-:Y:S05]  /*9a40*/  @!P0 BRA `(.L_x_197) ;  /* 0xfffffffc00f08947 */ /* 0x002fea000383ffff */
[----:B------:R-:W-:Y:S05]  /*9a50*/  BRA `(.L_x_215) ;  /* 0xfffffff800707947 */ /* 0x000fea000383ffff */
.L_x_198:
[----:B0-----:R0:W1:Y:S02]  /*9a60*/  SYNCS.PHASECHK.TRANS64.TRYWAIT P0, [R8+URZ], R5 ;  /* 0x00000005080075a7 */ /* 0x001064000800017f */
[----:B-1----:R-:W-:Y:S05]  /*9a70*/  @!P0 NANOSLEEP.SYNCS 0x989680 ;  /* 0x009896800000895d */ /* 0x002fea0003900000 */
[----:B------:R-:W1:Y:S02]  /*9a80*/  @!P0 SYNCS.PHASECHK.TRANS64 P0, [R8+URZ], R5 ;  /* 0x00000005080085a7 */ /* 0x000e64000800007f */
[----:B-1----:R-:W-:Y:S05]  /*9a90*/  @!P0 BRA `(.L_x_198) ;  /* 0xfffffffc00f08947 */ /* 0x002fea000383ffff */
[----:B------:R-:W-:Y:S05]  /*9aa0*/  BRA `(.L_x_216) ;  /* 0xfffffff800807947 */ /* 0x000fea000383ffff */
.L_x_199:
[----:B-1----:R1:W2:Y:S02]  /*9ab0*/  SYNCS.PHASECHK.TRANS64.TRYWAIT P0, [R11+URZ], R6 ;  /* 0x000000060b0075a7 */ /* 0x0022a4000800017f */
[----:B--2---:R-:W-:Y:S05]  /*9ac0*/  @!P0 NANOSLEEP.SYNCS 0x989680 ;  /* 0x009896800000895d */ /* 0x004fea0003900000 */
[----:B------:R-:W2:Y:S02]  /*9ad0*/  @!P0 SYNCS.PHASECHK.TRANS64 P0, [R11+URZ], R6 ;  /* 0x000000060b0085a7 */ /* 0x000ea4000800007f */
[----:B--2---:R-:W-:Y:S05]  /*9ae0*/  @!P0 BRA `(.L_x_199) ;  /* 0xfffffffc00f08947 */ /* 0x004fea000383ffff */
[----:B------:R-:W-:Y:S05]  /*9af0*/  BRA `(.L_x_217) ;  /* 0xfffffff800887947 */ /* 0x000fea000383ffff */
.L_x_218:
[----:B------:R-:W-:-:S00]  /*9b00*/  BRA `(.L_x_218) ;  /* 0xfffffffc00fc7947 */ /* 0x000fc0000383ffff */
[----:B------:R-:W-:-:S00]  /*9b10*/  NOP ;  /* 0x0000000000007918 */ /* 0x000fc00000000000 */
        /* <DEDUP_REMOVED lines=14> */
.L_x_219:


//--------------------- .nv.shared._ZN7cutlass13device_kernelINS_4gemm6kernel13GemmUniversalIN4cute5tupleIJiiiiEEENS1_10collective13CollectiveMmaINS1_37MainloopSm90TmaGmmaWarpSpecializedFP8ILi9ENS5_IJNS4_1CILi1EEENSA_ILi4EEESB_EEENS1_32KernelTmaWarpSpecializedPingpongEEENS5_IJNSA_ILi64EEENSA_ILi128EEESH_EEENS_12float_e4m3_tENS5_IJlSB_lEEESJ_SK_NS4_8TiledMMAINS4_8MMA_AtomIJNS4_4SM904GMMA31MMA_64x128x32_F32E4M3E4M3_SS_TNILNSO_7ScaleInE1ELSQ_1EEEEEENS4_6LayoutINS5_IJSB_SB_SB_EEENS5_IJNSA_ILi0EEESV_SV_EEEEENS5_IJNS4_10UnderscoreESY_SY_EEEEENS4_23SM90_TMA_LOAD_MULTICASTENS4_14ComposedLayoutINS4_7SwizzleILi3ELi4ELi3EEENS4_18smem_ptr_flag_bitsILi8EEENST_INS5_IJNSA_ILi8EEESH_EEENS5_IJSH_SB_EEEEEEEvNS4_8identityENS4_13SM90_TMA_LOADES1B_vS1C_EENS_8epilogue10collective6detail29Sm90TmaWarpSpecializedAdapterINS1G_15DefaultEpilogueISJ_SK_SK_NS1F_6thread17LinearCombinationISJ_Li1EffLNS1K_9ScaleType4KindE0ELNS_15FloatRoundStyleE2ESJ_EENS1_15EpilogueDefaultEEEEEvvEEEEvNT_6ParamsE --------------------------
	.section	.nv.shared._ZN7cutlass13device_kernelINS_4gemm6kernel13GemmUniversalIN4cute5tupleIJiiiiEEENS1_10collective13CollectiveMmaINS1_37MainloopSm90TmaGmmaWarpSpecializedFP8ILi9ENS5_IJNS4_1CILi1EEENSA_ILi4EEESB_EEENS1_32KernelTmaWarpSpecializedPingpongEEENS5_IJNSA_ILi64EEENSA_ILi128EEESH_EEENS_12float_e4m3_tENS5_IJlSB_lEEESJ_SK_NS4_8TiledMMAINS4_8MMA_AtomIJNS4_4SM904GMMA31MMA_64x128x32_F32E4M3E4M3_SS_TNILNSO_7ScaleInE1ELSQ_1EEEEEENS4_6LayoutINS5_IJSB_SB_SB_EEENS5_IJNSA_ILi0EEESV_SV_EEEEENS5_IJNS4_10UnderscoreESY_SY_EEEEENS4_23SM90_TMA_LOAD_MULTICASTENS4_14ComposedLayoutINS4_7SwizzleILi3ELi4ELi3EEENS4_18smem_ptr_flag_bitsILi8EEENST_INS5_IJNSA_ILi8EEESH_EEENS5_IJSH_SB_EEEEEEEvNS4_8identityENS4_13SM90_TMA_LOADES1B_vS1C_EENS_8epilogue10collective6detail29Sm90TmaWarpSpecializedAdapterINS1G_15DefaultEpilogueISJ_SK_SK_NS1F_6thread17LinearCombinationISJ_Li1EffLNS1K_9ScaleType4KindE0ELNS_15FloatRoundStyleE2ESJ_EENS1_15EpilogueDefaultEEEEEvvEEEEvNT_6ParamsE,"aw",@nobits
	.sectionflags	@""
	.align	16
	.zero		1024


//--------------------- .nv.shared.reserved.0     --------------------------
	.section	.nv.shared.reserved.0,"aw",@nobits
	.weak		__nv_reservedSMEM_offset_0_alias
	.size		__nv_reservedSMEM_offset_0_alias, 0, 0
	.other		__nv_reservedSMEM_offset_0_alias,@"STO_CUDA_RESERVED_SHARED STV_DEFAULT"
__nv_reservedSMEM_offset_0_alias:
	.zero		0


//--------------------- .nv.global                --------------------------
	.section	.nv.global,"aw",@nobits
.nv.global:
	.type		_ZN40_INTERNAL_b5418f9c_4_k_cu_c5341ac2_275374cute1_E,@object
	.size		_ZN40_INTERNAL_b5418f9c_4_k_cu_c5341ac2_275374cute1_E,(_ZN40_INTERNAL_b5418f9c_4_k_cu_c5341ac2_275374cuda3std3__45__cpo6cbeginE - _ZN40_INTERNAL_b5418f9c_4_k_cu_c5341ac2_275374cute1_E)
_ZN40_INTERNAL_b5418f9c_4_k_cu_c5341ac2_275374cute1_E:
	.zero		1
	.type		_ZN40_INTERNAL_b5418f9c_4_k_cu_c5341ac2_275374cuda3std3__45__cpo6cbeginE,@object
	.size		_ZN40_INTERNAL_b5418f9c_4_k_cu_c5341ac2_275374cuda3std3__45__cpo6cbeginE,(_ZN40_INTERNAL_b5418f9c_4_k_cu_c5341ac2_275374cuda3std3__48in_placeE - _ZN40_INTERNAL_b5418f9c_4_k_cu_c5341ac2_275374cuda3std3__45__cpo6cbeginE)
_ZN40_INTERNAL_b5418f9c_4_k_cu_c5341ac2_275374cuda3std3__45__cpo6cbeginE:
	.zero		1
	.type		_ZN40_INTERNAL_b5418f9c_4_k_cu_c5341ac2_275374cuda3std3__48in_placeE,@object
	.size		_ZN40_INTERNAL_b5418f9c_4_k_cu_c5341ac2_275374cuda3std3__48in_placeE,(_ZN40_INTERNAL_b5418f9c_4_k_cu_c5341ac2_275374cuda3std6ranges3__45__cpo9iter_moveE - _ZN40_INTERNAL_b5418f9c_4_k_cu_c5341ac2_275374cuda3std3__48in_placeE)
_ZN40_INTERNAL_b5418f9c_4_k_cu_c5341ac2_275374cuda3std3__48in_placeE:
	.zero		1
	.type		_ZN40_INTERNAL_b5418f9c_4_k_cu_c5341ac2_275374cuda3std6ranges3__45__cpo9iter_moveE,@object
	.size		_ZN40_INTERNAL_b5418f9c_4_k_cu_c5341ac2_275374cuda3std6ranges3__45__cpo9iter_moveE,(_ZN40_INTERNAL_b5418f9c_4_k_cu_c5341ac2_275374cuda3std3__45__cpo5beginE - _ZN40_INTERNAL_b5418f9c_4_k_cu_c5341ac2_275374cuda3std6ranges3__45__cpo9iter_moveE)
_ZN40_INTERNAL_b5418f9c_4_k_cu_c5341ac2_275374cuda3std6ranges3__45__cpo9iter_moveE:
	.zero		1
	.type		_ZN40_INTERNAL_b5418f9c_4_k_cu_c5341ac2_275374cuda3std3__45__cpo5beginE,@object
	.size		_ZN40_INTERNAL_b5418f9c_4_k_cu_c5341ac2_275374cuda3std3__45__cpo5beginE,(_ZN40_INTERNAL_b5418f9c_4_k_cu_c5341ac2_275374cuda3std3__442_GLOBAL__N__b5418f9c_4_k_cu_c5341ac2_275376ignoreE - _ZN40_INTERNAL_b5418f9c_4_k_cu_c5341ac2_275374cuda3std3__45__cpo5beginE)
_ZN40_INTERNAL_b5418f9c_4_k_cu_c5341ac2_275374cuda3std3__45__cpo5beginE:
	.zero		1
	.type		_ZN40_INTERNAL_b5418f9c_4_k_cu_c5341ac2_275374cuda3std3__442_GLOBAL__N__b5418f9c_4_k_cu_c5341ac2_275376ignoreE,@object
	.size		_ZN40_INTERNAL_b5418f9c_4_k_cu_c5341ac2_275374cuda3std3__442_GLOBAL__N__b5418f9c_4_k_cu_c5341ac2_275376ignoreE,(_ZN40_INTERNAL_b5418f9c_4_k_cu_c5341ac2_275374cute7productE - _ZN40_INTERNAL_b5418f9c_4_k_cu_c5341ac2_275374cuda3std3__442_GLOBAL__N__b5418f9c_4_k_cu_c5341ac2_275376ignoreE)
_ZN40_INTERNAL_b5418f9c_4_k_cu_c5341ac2_275374cuda3std3__442_GLOBAL__N__b5418f9c_4_k_cu_c5341ac2_275376ignoreE:
	.zero		1
	.type		_ZN40_INTERNAL_b5418f9c_4_k_cu_c5341ac2_275374cute7productE,@object
	.size		_ZN40_INTERNAL_b5418f9c_4_k_cu_c5341ac2_275374cute7productE,(_ZN40_INTERNAL_b5418f9c_4_k_cu_c5341ac2_275374cuda3std3__45__cpo3endE - _ZN40_INTERNAL_b5418f9c_4_k_cu_c5341ac2_275374cute7productE)
_ZN40_INTERNAL_b5418f9c_4_k_cu_c5341ac2_275374cute7productE:
	.zero		1
	.type		_ZN40_INTERNAL_b5418f9c_4_k_cu_c5341ac2_275374cuda3std3__45__cpo3endE,@object
	.size		_ZN40_INTERNAL_b5418f9c_4_k_cu_c5341ac2_275374cuda3std3__45__cpo3endE,(_ZN40_INTERNAL_b5418f9c_4_k_cu_c5341ac2_275374cuda3std3__419piecewise_constructE - _ZN40_INTERNAL_b5418f9c_4_k_cu_c5341ac2_275374cuda3std3__45__cpo3endE)
_ZN40_INTERNAL_b5418f9c_4_k_cu_c5341ac2_275374cuda3std3__45__cpo3endE:
	.zero		1
	.type		_ZN40_INTERNAL_b5418f9c_4_k_cu_c5341ac2_275374cuda3std3__419piecewise_constructE,@object
	.size		_ZN40_INTERNAL_b5418f9c_4_k_cu_c5341ac2_275374cuda3std3__419piecewise_constructE,(_ZN40_INTERNAL_b5418f9c_4_k_cu_c5341ac2_275374cuda3std3__45__cpo4cendE - _ZN40_INTERNAL_b5418f9c_4_k_cu_c5341ac2_275374cuda3std3__419piecewise_constructE)
_ZN40_INTERNAL_b5418f9c_4_k_cu_c5341ac2_275374cuda3std3__419piecewise_constructE:
	.zero		1
	.type		_ZN40_INTERNAL_b5418f9c_4_k_cu_c5341ac2_275374cuda3std3__45__cpo4cendE,@object
	.size		_ZN40_INTERNAL_b5418f9c_4_k_cu_c5341ac2_275374cuda3std3__45__cpo4cendE,(_ZN40_INTERNAL_b5418f9c_4_k_cu_c5341ac2_275374cuda3std6ranges3__45__cpo4swapE - _ZN40_INTERNAL_b5418f9c_4_k_cu_c5341ac2_275374cuda3std3__45__cpo4cendE)
_ZN40_INTERNAL_b5418f9c_4_k_cu_c5341ac2_275374cuda3std3__45__cpo4cendE:
	.zero		1
	.type		_ZN40_INTERNAL_b5418f9c_4_k_cu_c5341ac2_275374cuda3std6ranges3__45__cpo4swapE,@object
	.size		_ZN40_INTERNAL_b5418f9c_4_k_cu_c5341ac2_275374cuda3std6ranges3__45__cpo4swapE,(.L_7 - _ZN40_INTERNAL_b5418f9c_4_k_cu_c5341ac2_275374cuda3std6ranges3__45__cpo4swapE)
_ZN40_INTERNAL_b5418f9c_4_k_cu_c5341ac2_275374cuda3std6ranges3__45__cpo4swapE:
	.zero		1
.L_7:


//--------------------- .nv.constant0._ZN7cutlass13device_kernelINS_4gemm6kernel13GemmUniversalIN4cute5tupleIJiiiiEEENS1_10collective13CollectiveMmaINS1_37MainloopSm90TmaGmmaWarpSpecializedFP8ILi9ENS5_IJNS4_1CILi1EEENSA_ILi4EEESB_EEENS1_32KernelTmaWarpSpecializedPingpongEEENS5_IJNSA_ILi64EEENSA_ILi128EEESH_EEENS_12float_e4m3_tENS5_IJlSB_lEEESJ_SK_NS4_8TiledMMAINS4_8MMA_AtomIJNS4_4SM904GMMA31MMA_64x128x32_F32E4M3E4M3_SS_TNILNSO_7ScaleInE1ELSQ_1EEEEEENS4_6LayoutINS5_IJSB_SB_SB_EEENS5_IJNSA_ILi0EEESV_SV_EEEEENS5_IJNS4_10UnderscoreESY_SY_EEEEENS4_23SM90_TMA_LOAD_MULTICASTENS4_14ComposedLayoutINS4_7SwizzleILi3ELi4ELi3EEENS4_18smem_ptr_flag_bitsILi8EEENST_INS5_IJNSA_ILi8EEESH_EEENS5_IJSH_SB_EEEEEEEvNS4_8identityENS4_13SM90_TMA_LOADES1B_vS1C_EENS_8epilogue10collective6detail29Sm90TmaWarpSpecializedAdapterINS1G_15DefaultEpilogueISJ_SK_SK_NS1F_6thread17LinearCombinationISJ_Li1EffLNS1K_9ScaleType4KindE0ELNS_15FloatRoundStyleE2ESJ_EENS1_15EpilogueDefaultEEEEEvvEEEEvNT_6ParamsE --------------------------
	.section	.nv.constant0._ZN7cutlass13device_kernelINS_4gemm6kernel13GemmUniversalIN4cute5tupleIJiiiiEEENS1_10collective13CollectiveMmaINS1_37MainloopSm90TmaGmmaWarpSpecializedFP8ILi9ENS5_IJNS4_1CILi1EEENSA_ILi4EEESB_EEENS1_32KernelTmaWarpSpecializedPingpongEEENS5_IJNSA_ILi64EEENSA_ILi128EEESH_EEENS_12float_e4m3_tENS5_IJlSB_lEEESJ_SK_NS4_8TiledMMAINS4_8MMA_AtomIJNS4_4SM904GMMA31MMA_64x128x32_F32E4M3E4M3_SS_TNILNSO_7ScaleInE1ELSQ_1EEEEEENS4_6LayoutINS5_IJSB_SB_SB_EEENS5_IJNSA_ILi0EEESV_SV_EEEEENS5_IJNS4_10UnderscoreESY_SY_EEEEENS4_23SM90_TMA_LOAD_MULTICASTENS4_14ComposedLayoutINS4_7SwizzleILi3ELi4ELi3EEENS4_18smem_ptr_flag_bitsILi8EEENST_INS5_IJNSA_ILi8EEESH_EEENS5_IJSH_SB_EEEEEEEvNS4_8identityENS4_13SM90_TMA_LOADES1B_vS1C_EENS_8epilogue10collective6detail29Sm90TmaWarpSpecializedAdapterINS1G_15DefaultEpilogueISJ_SK_SK_NS1F_6thread17LinearCombinationISJ_Li1EffLNS1K_9ScaleType4KindE0ELNS_15FloatRoundStyleE2ESJ_EENS1_15EpilogueDefaultEEEEEvvEEEEvNT_6ParamsE,"a",@progbits
	.sectionflags	@""
	.align	4
.nv.constant0._ZN7cutlass13device_kernelINS_4gemm6kernel13GemmUniversalIN4cute5tupleIJiiiiEEENS1_10collective13CollectiveMmaINS1_37MainloopSm90TmaGmmaWarpSpecializedFP8ILi9ENS5_IJNS4_1CILi1EEENSA_ILi4EEESB_EEENS1_32KernelTmaWarpSpecializedPingpongEEENS5_IJNSA_ILi64EEENSA_ILi128EEESH_EEENS_12float_e4m3_tENS5_IJlSB_lEEESJ_SK_NS4_8TiledMMAINS4_8MMA_AtomIJNS4_4SM904GMMA31MMA_64x128x32_F32E4M3E4M3_SS_TNILNSO_7ScaleInE1ELSQ_1EEEEEENS4_6LayoutINS5_IJSB_SB_SB_EEENS5_IJNSA_ILi0EEESV_SV_EEEEENS5_IJNS4_10UnderscoreESY_SY_EEEEENS4_23SM90_TMA_LOAD_MULTICASTENS4_14ComposedLayoutINS4_7SwizzleILi3ELi4ELi3EEENS4_18smem_ptr_flag_bitsILi8EEENST_INS5_IJNSA_ILi8EEESH_EEENS5_IJSH_SB_EEEEEEEvNS4_8identityENS4_13SM90_TMA_LOADES1B_vS1C_EENS_8epilogue10collective6detail29Sm90TmaWarpSpecializedAdapterINS1G_15DefaultEpilogueISJ_SK_SK_NS1F_6thread17LinearCombinationISJ_Li1EffLNS1K_9ScaleType4KindE0ELNS_15FloatRoundStyleE2ESJ_EENS1_15EpilogueDefaultEEEEEvvEEEEvNT_6ParamsE:
	.zero		1664


//--------------------- SYMBOLS --------------------------

	.type		.nv.reservedSmem.offset0,@object
	.size		.nv.reservedSmem.offset0,0x4
